//
// Generated by NVIDIA NVVM Compiler
//
// Compiler Build ID: CL-36424714
// Cuda compilation tools, release 13.0, V13.0.88
// Based on NVVM 20.0.0
//

.version 9.0
.target sm_100
.address_size 64

	// .globl	ott_apply_single_f32

.visible .entry ott_apply_single_f32(
	.param .u64 .ptr .align 1 ott_apply_single_f32_param_0,
	.param .u32 ott_apply_single_f32_param_1,
	.param .f32 ott_apply_single_f32_param_2,
	.param .u64 .ptr .align 1 ott_apply_single_f32_param_3
)
{
	.reg .pred 	%p<68>;
	.reg .b16 	%rs<6>;
	.reg .b32 	%r<72>;
	.reg .b32 	%f<99>;
	.reg .b64 	%rd<32>;

	ld.param.u64 	%rd19, [ott_apply_single_f32_param_0];
	ld.param.u32 	%r31, [ott_apply_single_f32_param_1];
	ld.param.f32 	%f39, [ott_apply_single_f32_param_2];
	ld.param.u64 	%rd20, [ott_apply_single_f32_param_3];
	cvta.to.global.u64 	%rd1, %rd20;
	cvta.to.global.u64 	%rd2, %rd19;
	mov.u32 	%r32, %tid.x;
	setp.ne.s32 	%p1, %r32, 0;
	setp.lt.s32 	%p2, %r31, 1;
	or.pred  	%p3, %p1, %p2;
	@%p3 bra 	$L__BB0_23;
	mul.f32 	%f1, %f39, 0f3C23D70A;
	fma.rn.f32 	%f2, %f39, 0fBBA3D70A, 0f3F800000;
	cvt.u16.u32 	%rs4, %r31;
	add.s16 	%rs5, %rs4, 3;
	add.s32 	%r58, %r31, -1;
	add.s64 	%rd27, %rd2, 8;
	add.s64 	%rd26, %rd1, 16;
	mov.b32 	%r59, 0;
$L__BB0_2:
	mul.wide.u32 	%rd21, %r59, 4;
	add.s64 	%rd22, %rd2, %rd21;
	ld.global.nc.f32 	%f3, [%rd22];
	abs.f32 	%f40, %f3;
	setp.ne.f32 	%p4, %f40, 0f7F800000;
	@%p4 bra 	$L__BB0_4;
	add.s32 	%r59, %r59, 1;
	setp.eq.s32 	%p67, %r59, %r31;
	add.s16 	%rs5, %rs5, 3;
	add.s32 	%r58, %r58, -1;
	add.s64 	%rd27, %rd27, 4;
	add.s64 	%rd26, %rd26, 4;
	@%p67 bra 	$L__BB0_23;
	bra.uni 	$L__BB0_2;
$L__BB0_4:
	setp.ge.s32 	%p5, %r59, %r31;
	@%p5 bra 	$L__BB0_23;
	neg.f32 	%f4, %f1;
	fma.rn.f32 	%f85, %f4, %f3, %f3;
	fma.rn.f32 	%f86, %f1, %f3, %f3;
	setp.gt.f32 	%p6, %f3, %f85;
	add.f32 	%f7, %f1, %f2;
	selp.f32 	%f41, %f7, %f2, %p6;
	mul.f32 	%f42, %f85, %f41;
	add.s64 	%rd24, %rd1, %rd21;
	st.global.f32 	[%rd24], %f42;
	add.s32 	%r67, %r59, 1;
	setp.ge.s32 	%p7, %r67, %r31;
	@%p7 bra 	$L__BB0_23;
	not.b32 	%r35, %r59;
	add.s32 	%r7, %r31, %r35;
	sub.s32 	%r36, %r31, %r59;
	add.s32 	%r37, %r36, -2;
	setp.lt.u32 	%p8, %r37, 3;
	mov.b32 	%r63, 1;
	@%p8 bra 	$L__BB0_18;
	and.b32  	%r39, %r58, -4;
	neg.s32 	%r60, %r39;
	mov.b32 	%r63, 1;
$L__BB0_8:
	ld.global.nc.f32 	%f10, [%rd27+-4];
	abs.f32 	%f43, %f10;
	setp.equ.f32 	%p9, %f43, 0f7F800000;
	@%p9 bra 	$L__BB0_10;
	fma.rn.f32 	%f44, %f4, %f10, %f10;
	fma.rn.f32 	%f45, %f1, %f10, %f10;
	setp.gt.f32 	%p10, %f10, %f85;
	setp.leu.f32 	%p11, %f44, %f85;
	selp.f32 	%f46, %f85, %f44, %p11;
	selp.f32 	%f11, %f46, %f44, %p10;
	setp.lt.f32 	%p12, %f10, %f86;
	setp.geu.f32 	%p13, %f45, %f86;
	selp.f32 	%f47, %f86, %f45, %p13;
	selp.f32 	%f12, %f47, %f45, %p12;
	setp.eq.s32 	%p14, %r63, -1;
	setp.gt.f32 	%p15, %f10, %f86;
	setp.eq.s32 	%p16, %r63, 1;
	setp.lt.f32 	%p17, %f10, %f85;
	selp.b32 	%r40, -1, %r63, %p17;
	selp.b32 	%r41, %r40, %r63, %p16;
	selp.b32 	%r42, 1, %r41, %p15;
	selp.b32 	%r63, %r42, %r41, %p14;
	setp.eq.s32 	%p18, %r63, 1;
	selp.f32 	%f48, %f11, %f12, %p18;
	setp.gt.f32 	%p19, %f10, %f48;
	selp.f32 	%f49, %f7, %f2, %p19;
	mul.f32 	%f50, %f48, %f49;
	st.global.f32 	[%rd26+-12], %f50;
	mov.f32 	%f85, %f11;
	mov.f32 	%f86, %f12;
$L__BB0_10:
	ld.global.nc.f32 	%f15, [%rd27];
	abs.f32 	%f51, %f15;
	setp.equ.f32 	%p20, %f51, 0f7F800000;
	@%p20 bra 	$L__BB0_12;
	fma.rn.f32 	%f52, %f4, %f15, %f15;
	fma.rn.f32 	%f53, %f1, %f15, %f15;
	setp.gt.f32 	%p21, %f15, %f85;
	setp.leu.f32 	%p22, %f52, %f85;
	selp.f32 	%f54, %f85, %f52, %p22;
	selp.f32 	%f16, %f54, %f52, %p21;
	setp.lt.f32 	%p23, %f15, %f86;
	setp.geu.f32 	%p24, %f53, %f86;
	selp.f32 	%f55, %f86, %f53, %p24;
	selp.f32 	%f17, %f55, %f53, %p23;
	setp.eq.s32 	%p25, %r63, -1;
	setp.gt.f32 	%p26, %f15, %f86;
	setp.eq.s32 	%p27, %r63, 1;
	setp.lt.f32 	%p28, %f15, %f85;
	selp.b32 	%r43, -1, %r63, %p28;
	selp.b32 	%r44, %r43, %r63, %p27;
	selp.b32 	%r45, 1, %r44, %p26;
	selp.b32 	%r63, %r45, %r44, %p25;
	setp.eq.s32 	%p29, %r63, 1;
	selp.f32 	%f56, %f16, %f17, %p29;
	setp.gt.f32 	%p30, %f15, %f56;
	selp.f32 	%f57, %f7, %f2, %p30;
	mul.f32 	%f58, %f56, %f57;
	st.global.f32 	[%rd26+-8], %f58;
	mov.f32 	%f85, %f16;
	mov.f32 	%f86, %f17;
$L__BB0_12:
	ld.global.nc.f32 	%f20, [%rd27+4];
	abs.f32 	%f59, %f20;
	setp.equ.f32 	%p31, %f59, 0f7F800000;
	@%p31 bra 	$L__BB0_14;
	fma.rn.f32 	%f60, %f4, %f20, %f20;
	fma.rn.f32 	%f61, %f1, %f20, %f20;
	setp.gt.f32 	%p32, %f20, %f85;
	setp.leu.f32 	%p33, %f60, %f85;
	selp.f32 	%f62, %f85, %f60, %p33;
	selp.f32 	%f21, %f62, %f60, %p32;
	setp.lt.f32 	%p34, %f20, %f86;
	setp.geu.f32 	%p35, %f61, %f86;
	selp.f32 	%f63, %f86, %f61, %p35;
	selp.f32 	%f22, %f63, %f61, %p34;
	setp.eq.s32 	%p36, %r63, -1;
	setp.gt.f32 	%p37, %f20, %f86;
	setp.eq.s32 	%p38, %r63, 1;
	setp.lt.f32 	%p39, %f20, %f85;
	selp.b32 	%r46, -1, %r63, %p39;
	selp.b32 	%r47, %r46, %r63, %p38;
	selp.b32 	%r48, 1, %r47, %p37;
	selp.b32 	%r63, %r48, %r47, %p36;
	setp.eq.s32 	%p40, %r63, 1;
	selp.f32 	%f64, %f21, %f22, %p40;
	setp.gt.f32 	%p41, %f20, %f64;
	selp.f32 	%f65, %f7, %f2, %p41;
	mul.f32 	%f66, %f64, %f65;
	st.global.f32 	[%rd26+-4], %f66;
	mov.f32 	%f85, %f21;
	mov.f32 	%f86, %f22;
$L__BB0_14:
	ld.global.nc.f32 	%f25, [%rd27+8];
	abs.f32 	%f67, %f25;
	setp.equ.f32 	%p42, %f67, 0f7F800000;
	@%p42 bra 	$L__BB0_16;
	fma.rn.f32 	%f68, %f4, %f25, %f25;
	fma.rn.f32 	%f69, %f1, %f25, %f25;
	setp.gt.f32 	%p43, %f25, %f85;
	setp.leu.f32 	%p44, %f68, %f85;
	selp.f32 	%f70, %f85, %f68, %p44;
	selp.f32 	%f26, %f70, %f68, %p43;
	setp.lt.f32 	%p45, %f25, %f86;
	setp.geu.f32 	%p46, %f69, %f86;
	selp.f32 	%f71, %f86, %f69, %p46;
	selp.f32 	%f27, %f71, %f69, %p45;
	setp.eq.s32 	%p47, %r63, -1;
	setp.gt.f32 	%p48, %f25, %f86;
	setp.eq.s32 	%p49, %r63, 1;
	setp.lt.f32 	%p50, %f25, %f85;
	selp.b32 	%r49, -1, %r63, %p50;
	selp.b32 	%r50, %r49, %r63, %p49;
	selp.b32 	%r51, 1, %r50, %p48;
	selp.b32 	%r63, %r51, %r50, %p47;
	setp.eq.s32 	%p51, %r63, 1;
	selp.f32 	%f72, %f26, %f27, %p51;
	setp.gt.f32 	%p52, %f25, %f72;
	selp.f32 	%f73, %f7, %f2, %p52;
	mul.f32 	%f74, %f72, %f73;
	st.global.f32 	[%rd26], %f74;
	mov.f32 	%f85, %f26;
	mov.f32 	%f86, %f27;
$L__BB0_16:
	add.s32 	%r59, %r59, 4;
	add.s32 	%r60, %r60, 4;
	add.s64 	%rd27, %rd27, 16;
	add.s64 	%rd26, %rd26, 16;
	setp.ne.s32 	%p53, %r60, 0;
	@%p53 bra 	$L__BB0_8;
	add.s32 	%r67, %r59, 1;
$L__BB0_18:
	and.b32  	%r52, %r7, 3;
	setp.eq.s32 	%p54, %r52, 0;
	@%p54 bra 	$L__BB0_23;
	mul.wide.u32 	%rd25, %r67, 4;
	add.s64 	%rd31, %rd1, %rd25;
	add.s64 	%rd30, %rd2, %rd25;
	cvt.u32.u16 	%r53, %rs5;
	and.b32  	%r54, %r53, 3;
	neg.s32 	%r69, %r54;
$L__BB0_20:
	.pragma "nounroll";
	ld.global.nc.f32 	%f34, [%rd30];
	abs.f32 	%f75, %f34;
	setp.equ.f32 	%p55, %f75, 0f7F800000;
	@%p55 bra 	$L__BB0_22;
	fma.rn.f32 	%f76, %f4, %f34, %f34;
	fma.rn.f32 	%f77, %f1, %f34, %f34;
	setp.gt.f32 	%p56, %f34, %f85;
	setp.leu.f32 	%p57, %f76, %f85;
	selp.f32 	%f78, %f85, %f76, %p57;
	selp.f32 	%f35, %f78, %f76, %p56;
	setp.lt.f32 	%p58, %f34, %f86;
	setp.geu.f32 	%p59, %f77, %f86;
	selp.f32 	%f79, %f86, %f77, %p59;
	selp.f32 	%f36, %f79, %f77, %p58;
	setp.eq.s32 	%p60, %r63, -1;
	setp.gt.f32 	%p61, %f34, %f86;
	setp.eq.s32 	%p62, %r63, 1;
	setp.lt.f32 	%p63, %f34, %f85;
	selp.b32 	%r55, -1, %r63, %p63;
	selp.b32 	%r56, %r55, %r63, %p62;
	selp.b32 	%r57, 1, %r56, %p61;
	selp.b32 	%r63, %r57, %r56, %p60;
	setp.eq.s32 	%p64, %r63, 1;
	selp.f32 	%f80, %f35, %f36, %p64;
	setp.gt.f32 	%p65, %f34, %f80;
	selp.f32 	%f81, %f7, %f2, %p65;
	mul.f32 	%f82, %f80, %f81;
	st.global.f32 	[%rd31], %f82;
	mov.f32 	%f85, %f35;
	mov.f32 	%f86, %f36;
$L__BB0_22:
	add.s64 	%rd31, %rd31, 4;
	add.s64 	%rd30, %rd30, 4;
	add.s32 	%r69, %r69, 1;
	setp.ne.s32 	%p66, %r69, 0;
	@%p66 bra 	$L__BB0_20;
$L__BB0_23:
	ret;

}
	// .globl	ott_from_var_batch_f32
.visible .entry ott_from_var_batch_f32(
	.param .u64 .ptr .align 1 ott_from_var_batch_f32_param_0,
	.param .u64 .ptr .align 1 ott_from_var_batch_f32_param_1,
	.param .u64 .ptr .align 1 ott_from_var_batch_f32_param_2,
	.param .u32 ott_from_var_batch_f32_param_3,
	.param .u32 ott_from_var_batch_f32_param_4,
	.param .u64 .ptr .align 1 ott_from_var_batch_f32_param_5
)
{
	.local .align 4 .b8 	__local_depot1[72];
	.reg .b64 	%SP;
	.reg .b64 	%SPL;
	.reg .pred 	%p<113>;
	.reg .b32 	%r<165>;
	.reg .b32 	%f<285>;
	.reg .b64 	%rd<65>;

	mov.u64 	%SPL, __local_depot1;
	ld.param.u64 	%rd21, [ott_from_var_batch_f32_param_0];
	ld.param.u64 	%rd18, [ott_from_var_batch_f32_param_1];
	ld.param.u64 	%rd19, [ott_from_var_batch_f32_param_2];
	ld.param.u32 	%r60, [ott_from_var_batch_f32_param_3];
	ld.param.u32 	%r61, [ott_from_var_batch_f32_param_4];
	ld.param.u64 	%rd20, [ott_from_var_batch_f32_param_5];
	cvta.to.global.u64 	%rd1, %rd21;
	add.u64 	%rd2, %SPL, 0;
	add.u64 	%rd3, %SPL, 36;
	mov.u32 	%r1, %ctaid.x;
	setp.ge.s32 	%p1, %r1, %r61;
	mov.u32 	%r62, %tid.x;
	setp.ne.s32 	%p2, %r62, 0;
	or.pred  	%p3, %p2, %p1;
	@%p3 bra 	$L__BB1_34;
	cvta.to.global.u64 	%rd24, %rd18;
	cvta.to.global.u64 	%rd25, %rd19;
	mul.wide.u32 	%rd26, %r1, 4;
	add.s64 	%rd27, %rd24, %rd26;
	ld.global.nc.u32 	%r2, [%rd27];
	add.s64 	%rd28, %rd25, %rd26;
	ld.global.nc.f32 	%f1, [%rd28];
	min.s32 	%r63, %r60, %r2;
	setp.lt.s32 	%p4, %r63, 1;
	abs.f32 	%f107, %f1;
	setp.equ.f32 	%p5, %f107, 0f7F800000;
	or.pred  	%p6, %p4, %p5;
	@%p6 bra 	$L__BB1_34;
	cvta.to.global.u64 	%rd29, %rd20;
	mul.lo.s32 	%r65, %r60, %r1;
	mul.wide.u32 	%rd30, %r65, 4;
	add.s64 	%rd4, %rd29, %rd30;
	add.s64 	%rd62, %rd1, 8;
	add.s64 	%rd61, %rd4, 8;
	mov.b32 	%r135, 0;
	mov.u32 	%r136, %r135;
$L__BB1_3:
	mul.wide.u32 	%rd31, %r136, 4;
	add.s64 	%rd32, %rd1, %rd31;
	ld.global.nc.f32 	%f244, [%rd32];
	abs.f32 	%f109, %f244;
	setp.ne.f32 	%p7, %f109, 0f7F800000;
	@%p7 bra 	$L__BB1_5;
	add.s32 	%r136, %r136, 1;
	setp.eq.s32 	%p112, %r136, %r60;
	add.s64 	%rd62, %rd62, 4;
	add.s64 	%rd61, %rd61, 4;
	add.s32 	%r135, %r135, -1;
	@%p112 bra 	$L__BB1_34;
	bra.uni 	$L__BB1_3;
$L__BB1_5:
	mul.f32 	%f3, %f1, 0f3C23D70A;
	fma.rn.f32 	%f4, %f1, 0fBBA3D70A, 0f3F800000;
	cvt.rn.f32.u32 	%f111, %r2;
	add.f32 	%f112, %f111, 0f3F800000;
	mov.f32 	%f113, 0f40000000;
	div.rn.f32 	%f5, %f113, %f112;
	mov.b32 	%r141, 0;
	st.local.u32 	[%rd2], %r141;
	st.local.u32 	[%rd3], %r141;
	st.local.u32 	[%rd2+4], %r141;
	st.local.u32 	[%rd3+4], %r141;
	st.local.u32 	[%rd2+8], %r141;
	st.local.u32 	[%rd3+8], %r141;
	st.local.u32 	[%rd2+12], %r141;
	st.local.u32 	[%rd3+12], %r141;
	st.local.u32 	[%rd2+16], %r141;
	st.local.u32 	[%rd3+16], %r141;
	st.local.u32 	[%rd2+20], %r141;
	st.local.u32 	[%rd3+20], %r141;
	st.local.u32 	[%rd2+24], %r141;
	st.local.u32 	[%rd3+24], %r141;
	st.local.u32 	[%rd2+28], %r141;
	st.local.u32 	[%rd3+28], %r141;
	st.local.u32 	[%rd2+32], %r141;
	st.local.u32 	[%rd3+32], %r141;
	neg.f32 	%f6, %f3;
	fma.rn.f32 	%f7, %f3, 0f80000000, 0f00000000;
	fma.rn.f32 	%f8, %f3, 0f00000000, 0f00000000;
	setp.lt.f32 	%p8, %f7, 0f00000000;
	add.f32 	%f9, %f3, %f4;
	selp.f32 	%f114, %f9, %f4, %p8;
	mul.f32 	%f115, %f7, %f114;
	add.s64 	%rd11, %rd4, %rd31;
	st.global.f32 	[%rd11], %f115;
	add.s32 	%r68, %r136, 8;
	setp.lt.s32 	%p9, %r68, %r60;
	add.s32 	%r69, %r60, -1;
	selp.b32 	%r7, %r68, %r69, %p9;
	setp.le.s32 	%p10, %r7, %r136;
	mov.b32 	%r142, 1;
	mov.f32 	%f236, 0f00000000;
	mov.f32 	%f237, %f236;
	mov.f32 	%f238, %f7;
	mov.f32 	%f239, %f8;
	@%p10 bra 	$L__BB1_16;
	add.s32 	%r73, %r136, 1;
	setp.eq.s32 	%p11, %r7, %r73;
	mov.f32 	%f237, 0f00000000;
	mov.b32 	%r141, 0;
	mov.b32 	%r142, 1;
	mov.u32 	%r147, %r136;
	mov.f32 	%f239, %f8;
	mov.f32 	%f238, %f7;
	mov.f32 	%f236, %f237;
	@%p11 bra 	$L__BB1_13;
	add.s32 	%r76, %r7, %r135;
	and.b32  	%r77, %r76, -2;
	neg.s32 	%r137, %r77;
	mov.f32 	%f237, 0f00000000;
	mov.b32 	%r141, 0;
	mov.b32 	%r142, 1;
	mov.u32 	%r147, %r136;
	mov.f32 	%f239, %f8;
	mov.f32 	%f238, %f7;
$L__BB1_8:
	ld.global.nc.f32 	%f15, [%rd62+-4];
	abs.f32 	%f119, %f244;
	setp.equ.f32 	%p12, %f119, 0f7F800000;
	abs.f32 	%f120, %f15;
	setp.equ.f32 	%p13, %f120, 0f7F800000;
	or.pred  	%p14, %p12, %p13;
	@%p14 bra 	$L__BB1_10;
	sub.f32 	%f121, %f15, %f244;
	setp.lt.f32 	%p15, %f121, 0f00000000;
	selp.f32 	%f122, 0f00000000, %f121, %p15;
	sub.f32 	%f123, %f244, %f15;
	setp.lt.f32 	%p16, %f123, 0f00000000;
	selp.f32 	%f124, 0f00000000, %f123, %p16;
	mul.wide.s32 	%rd34, %r141, 4;
	add.s64 	%rd35, %rd2, %rd34;
	st.local.f32 	[%rd35], %f122;
	add.f32 	%f236, %f236, %f122;
	add.s64 	%rd36, %rd3, %rd34;
	st.local.f32 	[%rd36], %f124;
	add.f32 	%f237, %f237, %f124;
	add.s32 	%r78, %r141, 1;
	mul.hi.s32 	%r79, %r78, 954437177;
	shr.u32 	%r80, %r79, 31;
	shr.s32 	%r81, %r79, 1;
	add.s32 	%r82, %r81, %r80;
	mul.lo.s32 	%r83, %r82, 9;
	sub.s32 	%r141, %r78, %r83;
	setp.lt.f32 	%p17, %f238, 0f00000000;
	setp.gt.f32 	%p18, %f7, %f238;
	selp.f32 	%f125, %f7, %f238, %p18;
	selp.f32 	%f19, %f125, %f7, %p17;
	setp.gt.f32 	%p19, %f239, 0f00000000;
	setp.lt.f32 	%p20, %f8, %f239;
	selp.f32 	%f126, %f8, %f239, %p20;
	selp.f32 	%f20, %f126, %f8, %p19;
	setp.eq.s32 	%p21, %r142, -1;
	setp.lt.f32 	%p22, %f239, 0f00000000;
	setp.eq.s32 	%p23, %r142, 1;
	setp.gt.f32 	%p24, %f238, 0f00000000;
	selp.b32 	%r84, -1, %r142, %p24;
	selp.b32 	%r85, %r84, %r142, %p23;
	selp.b32 	%r86, 1, %r85, %p22;
	selp.b32 	%r142, %r86, %r85, %p21;
	setp.eq.s32 	%p25, %r142, 1;
	selp.f32 	%f127, %f19, %f20, %p25;
	setp.lt.f32 	%p26, %f127, 0f00000000;
	selp.f32 	%f128, %f9, %f4, %p26;
	mul.f32 	%f129, %f127, %f128;
	st.global.f32 	[%rd61+-4], %f129;
	mov.f32 	%f238, %f19;
	mov.f32 	%f239, %f20;
$L__BB1_10:
	ld.global.nc.f32 	%f244, [%rd62];
	abs.f32 	%f130, %f244;
	setp.equ.f32 	%p28, %f130, 0f7F800000;
	or.pred  	%p29, %p13, %p28;
	@%p29 bra 	$L__BB1_12;
	sub.f32 	%f132, %f244, %f15;
	setp.lt.f32 	%p30, %f132, 0f00000000;
	selp.f32 	%f133, 0f00000000, %f132, %p30;
	sub.f32 	%f134, %f15, %f244;
	setp.lt.f32 	%p31, %f134, 0f00000000;
	selp.f32 	%f135, 0f00000000, %f134, %p31;
	mul.wide.s32 	%rd37, %r141, 4;
	add.s64 	%rd38, %rd2, %rd37;
	st.local.f32 	[%rd38], %f133;
	add.f32 	%f236, %f236, %f133;
	add.s64 	%rd39, %rd3, %rd37;
	st.local.f32 	[%rd39], %f135;
	add.f32 	%f237, %f237, %f135;
	add.s32 	%r87, %r141, 1;
	mul.hi.s32 	%r88, %r87, 954437177;
	shr.u32 	%r89, %r88, 31;
	shr.s32 	%r90, %r88, 1;
	add.s32 	%r91, %r90, %r89;
	mul.lo.s32 	%r92, %r91, 9;
	sub.s32 	%r141, %r87, %r92;
	setp.lt.f32 	%p32, %f238, 0f00000000;
	setp.gt.f32 	%p33, %f7, %f238;
	selp.f32 	%f136, %f7, %f238, %p33;
	selp.f32 	%f28, %f136, %f7, %p32;
	setp.gt.f32 	%p34, %f239, 0f00000000;
	setp.lt.f32 	%p35, %f8, %f239;
	selp.f32 	%f137, %f8, %f239, %p35;
	selp.f32 	%f29, %f137, %f8, %p34;
	setp.eq.s32 	%p36, %r142, -1;
	setp.lt.f32 	%p37, %f239, 0f00000000;
	setp.eq.s32 	%p38, %r142, 1;
	setp.gt.f32 	%p39, %f238, 0f00000000;
	selp.b32 	%r93, -1, %r142, %p39;
	selp.b32 	%r94, %r93, %r142, %p38;
	selp.b32 	%r95, 1, %r94, %p37;
	selp.b32 	%r142, %r95, %r94, %p36;
	setp.eq.s32 	%p40, %r142, 1;
	selp.f32 	%f138, %f28, %f29, %p40;
	setp.lt.f32 	%p41, %f138, 0f00000000;
	selp.f32 	%f139, %f9, %f4, %p41;
	mul.f32 	%f140, %f138, %f139;
	st.global.f32 	[%rd61], %f140;
	mov.f32 	%f238, %f28;
	mov.f32 	%f239, %f29;
$L__BB1_12:
	add.s64 	%rd62, %rd62, 8;
	add.s64 	%rd61, %rd61, 8;
	add.s32 	%r137, %r137, 2;
	add.s32 	%r147, %r147, 2;
	setp.ne.s32 	%p42, %r137, 0;
	@%p42 bra 	$L__BB1_8;
$L__BB1_13:
	sub.s32 	%r96, %r7, %r136;
	and.b32  	%r97, %r96, 1;
	setp.eq.b32 	%p43, %r97, 1;
	not.pred 	%p44, %p43;
	@%p44 bra 	$L__BB1_16;
	mul.wide.u32 	%rd40, %r147, 4;
	add.s64 	%rd41, %rd1, %rd40;
	ld.global.nc.f32 	%f43, [%rd41+4];
	abs.f32 	%f141, %f244;
	setp.equ.f32 	%p45, %f141, 0f7F800000;
	abs.f32 	%f142, %f43;
	setp.equ.f32 	%p46, %f142, 0f7F800000;
	or.pred  	%p47, %p45, %p46;
	@%p47 bra 	$L__BB1_16;
	sub.f32 	%f144, %f43, %f244;
	setp.lt.f32 	%p48, %f144, 0f00000000;
	selp.f32 	%f145, 0f00000000, %f144, %p48;
	sub.f32 	%f146, %f244, %f43;
	setp.lt.f32 	%p49, %f146, 0f00000000;
	selp.f32 	%f147, 0f00000000, %f146, %p49;
	mul.wide.s32 	%rd42, %r141, 4;
	add.s64 	%rd43, %rd2, %rd42;
	st.local.f32 	[%rd43], %f145;
	add.f32 	%f236, %f236, %f145;
	add.s64 	%rd44, %rd3, %rd42;
	st.local.f32 	[%rd44], %f147;
	add.f32 	%f237, %f237, %f147;
	add.s32 	%r98, %r141, 1;
	mul.hi.s32 	%r99, %r98, 954437177;
	shr.u32 	%r100, %r99, 31;
	shr.s32 	%r101, %r99, 1;
	add.s32 	%r102, %r101, %r100;
	mul.lo.s32 	%r103, %r102, 9;
	sub.s32 	%r141, %r98, %r103;
	setp.lt.f32 	%p50, %f238, 0f00000000;
	setp.gt.f32 	%p51, %f7, %f238;
	selp.f32 	%f148, %f7, %f238, %p51;
	selp.f32 	%f46, %f148, %f7, %p50;
	setp.gt.f32 	%p52, %f239, 0f00000000;
	setp.lt.f32 	%p53, %f8, %f239;
	selp.f32 	%f149, %f8, %f239, %p53;
	selp.f32 	%f47, %f149, %f8, %p52;
	setp.eq.s32 	%p54, %r142, -1;
	setp.lt.f32 	%p55, %f239, 0f00000000;
	setp.eq.s32 	%p56, %r142, 1;
	setp.gt.f32 	%p57, %f238, 0f00000000;
	selp.b32 	%r104, -1, %r142, %p57;
	selp.b32 	%r105, %r104, %r142, %p56;
	selp.b32 	%r106, 1, %r105, %p55;
	selp.b32 	%r142, %r106, %r105, %p54;
	setp.eq.s32 	%p58, %r142, 1;
	selp.f32 	%f150, %f46, %f47, %p58;
	setp.lt.f32 	%p59, %f150, 0f00000000;
	selp.f32 	%f151, %f9, %f4, %p59;
	mul.f32 	%f152, %f150, %f151;
	mul.wide.u32 	%rd45, %r147, 4;
	add.s64 	%rd46, %rd4, %rd45;
	st.global.f32 	[%rd46+4], %f152;
	mov.f32 	%f238, %f46;
	mov.f32 	%f239, %f47;
$L__BB1_16:
	add.s32 	%r154, %r136, 9;
	setp.ge.s32 	%p60, %r154, %r60;
	@%p60 bra 	$L__BB1_34;
	add.s32 	%r107, %r60, %r136;
	and.b32  	%r108, %r107, 1;
	setp.eq.b32 	%p61, %r108, 1;
	mov.f32 	%f276, 0f00000000;
	@%p61 bra 	$L__BB1_23;
	mul.wide.u32 	%rd47, %r136, 4;
	add.s64 	%rd48, %rd1, %rd47;
	ld.global.nc.f32 	%f52, [%rd48+32];
	ld.global.nc.f32 	%f53, [%rd48+36];
	abs.f32 	%f155, %f52;
	setp.equ.f32 	%p62, %f155, 0f7F800000;
	abs.f32 	%f156, %f53;
	setp.equ.f32 	%p63, %f156, 0f7F800000;
	or.pred  	%p64, %p62, %p63;
	mov.f32 	%f276, 0f00000000;
	@%p64 bra 	$L__BB1_22;
	sub.f32 	%f159, %f53, %f52;
	setp.lt.f32 	%p65, %f159, 0f00000000;
	selp.f32 	%f160, 0f00000000, %f159, %p65;
	sub.f32 	%f161, %f52, %f53;
	setp.lt.f32 	%p66, %f161, 0f00000000;
	selp.f32 	%f162, 0f00000000, %f161, %p66;
	mul.wide.s32 	%rd49, %r141, 4;
	add.s64 	%rd50, %rd2, %rd49;
	ld.local.f32 	%f163, [%rd50];
	add.s64 	%rd51, %rd3, %rd49;
	ld.local.f32 	%f164, [%rd51];
	st.local.f32 	[%rd50], %f160;
	st.local.f32 	[%rd51], %f162;
	add.s32 	%r33, %r141, 1;
	sub.f32 	%f165, %f160, %f163;
	add.f32 	%f236, %f236, %f165;
	sub.f32 	%f166, %f162, %f164;
	add.f32 	%f237, %f237, %f166;
	add.f32 	%f56, %f236, %f237;
	setp.eq.f32 	%p67, %f56, 0f00000000;
	mov.f32 	%f257, 0f00000000;
	@%p67 bra 	$L__BB1_21;
	sub.f32 	%f167, %f236, %f237;
	div.rn.f32 	%f257, %f167, %f56;
$L__BB1_21:
	abs.f32 	%f168, %f257;
	mul.f32 	%f169, %f5, %f168;
	mov.f32 	%f170, 0f3F800000;
	sub.f32 	%f171, %f170, %f169;
	mul.f32 	%f172, %f171, 0f00000000;
	fma.rn.f32 	%f276, %f169, %f53, %f172;
	fma.rn.f32 	%f174, %f6, %f276, %f276;
	fma.rn.f32 	%f175, %f3, %f276, %f276;
	setp.gt.f32 	%p68, %f276, %f238;
	setp.gt.f32 	%p69, %f174, %f238;
	selp.f32 	%f176, %f174, %f238, %p69;
	selp.f32 	%f60, %f176, %f174, %p68;
	setp.lt.f32 	%p70, %f276, %f239;
	setp.lt.f32 	%p71, %f175, %f239;
	selp.f32 	%f177, %f175, %f239, %p71;
	selp.f32 	%f61, %f177, %f175, %p70;
	setp.eq.s32 	%p72, %r142, -1;
	setp.gt.f32 	%p73, %f276, %f239;
	setp.eq.s32 	%p74, %r142, 1;
	setp.lt.f32 	%p75, %f276, %f238;
	selp.b32 	%r109, -1, %r142, %p75;
	selp.b32 	%r110, %r109, %r142, %p74;
	selp.b32 	%r111, 1, %r110, %p73;
	selp.b32 	%r142, %r111, %r110, %p72;
	setp.eq.s32 	%p76, %r142, 1;
	selp.f32 	%f178, %f60, %f61, %p76;
	setp.gt.f32 	%p77, %f276, %f178;
	selp.f32 	%f179, %f9, %f4, %p77;
	mul.f32 	%f180, %f178, %f179;
	st.global.f32 	[%rd11+36], %f180;
	mul.hi.s32 	%r112, %r33, 954437177;
	shr.u32 	%r113, %r112, 31;
	shr.s32 	%r114, %r112, 1;
	add.s32 	%r115, %r114, %r113;
	mul.lo.s32 	%r116, %r115, 9;
	sub.s32 	%r141, %r33, %r116;
	mov.f32 	%f238, %f60;
	mov.f32 	%f239, %f61;
$L__BB1_22:
	add.s32 	%r154, %r136, 10;
$L__BB1_23:
	add.s32 	%r117, %r60, -10;
	setp.eq.s32 	%p78, %r117, %r136;
	@%p78 bra 	$L__BB1_34;
	sub.s32 	%r158, %r154, %r60;
	add.s32 	%r157, %r154, -1;
$L__BB1_25:
	add.s32 	%r118, %r157, 1;
	mul.wide.u32 	%rd52, %r157, 4;
	add.s64 	%rd53, %rd1, %rd52;
	ld.global.nc.f32 	%f77, [%rd53];
	mul.wide.u32 	%rd54, %r118, 4;
	add.s64 	%rd16, %rd1, %rd54;
	ld.global.nc.f32 	%f78, [%rd16];
	abs.f32 	%f181, %f77;
	setp.equ.f32 	%p79, %f181, 0f7F800000;
	abs.f32 	%f182, %f78;
	setp.equ.f32 	%p80, %f182, 0f7F800000;
	or.pred  	%p81, %p79, %p80;
	add.s64 	%rd17, %rd4, %rd54;
	@%p81 bra 	$L__BB1_29;
	sub.f32 	%f184, %f78, %f77;
	setp.lt.f32 	%p82, %f184, 0f00000000;
	selp.f32 	%f185, 0f00000000, %f184, %p82;
	sub.f32 	%f186, %f77, %f78;
	setp.lt.f32 	%p83, %f186, 0f00000000;
	selp.f32 	%f187, 0f00000000, %f186, %p83;
	mul.wide.s32 	%rd55, %r141, 4;
	add.s64 	%rd56, %rd2, %rd55;
	ld.local.f32 	%f188, [%rd56];
	add.s64 	%rd57, %rd3, %rd55;
	ld.local.f32 	%f189, [%rd57];
	st.local.f32 	[%rd56], %f185;
	st.local.f32 	[%rd57], %f187;
	add.s32 	%r48, %r141, 1;
	sub.f32 	%f190, %f185, %f188;
	add.f32 	%f236, %f236, %f190;
	sub.f32 	%f191, %f187, %f189;
	add.f32 	%f237, %f237, %f191;
	add.f32 	%f82, %f236, %f237;
	setp.eq.f32 	%p84, %f82, 0f00000000;
	mov.f32 	%f273, 0f00000000;
	@%p84 bra 	$L__BB1_28;
	sub.f32 	%f192, %f236, %f237;
	div.rn.f32 	%f273, %f192, %f82;
$L__BB1_28:
	abs.f32 	%f193, %f273;
	mul.f32 	%f194, %f5, %f193;
	mov.f32 	%f195, 0f3F800000;
	sub.f32 	%f196, %f195, %f194;
	mul.f32 	%f197, %f276, %f196;
	fma.rn.f32 	%f276, %f194, %f78, %f197;
	fma.rn.f32 	%f199, %f6, %f276, %f276;
	fma.rn.f32 	%f200, %f3, %f276, %f276;
	setp.gt.f32 	%p85, %f276, %f238;
	setp.gt.f32 	%p86, %f199, %f238;
	selp.f32 	%f201, %f199, %f238, %p86;
	selp.f32 	%f86, %f201, %f199, %p85;
	setp.lt.f32 	%p87, %f276, %f239;
	setp.lt.f32 	%p88, %f200, %f239;
	selp.f32 	%f202, %f200, %f239, %p88;
	selp.f32 	%f87, %f202, %f200, %p87;
	setp.eq.s32 	%p89, %r142, -1;
	setp.gt.f32 	%p90, %f276, %f239;
	setp.eq.s32 	%p91, %r142, 1;
	setp.lt.f32 	%p92, %f276, %f238;
	selp.b32 	%r119, -1, %r142, %p92;
	selp.b32 	%r120, %r119, %r142, %p91;
	selp.b32 	%r121, 1, %r120, %p90;
	selp.b32 	%r142, %r121, %r120, %p89;
	setp.eq.s32 	%p93, %r142, 1;
	selp.f32 	%f203, %f86, %f87, %p93;
	setp.gt.f32 	%p94, %f276, %f203;
	selp.f32 	%f204, %f9, %f4, %p94;
	mul.f32 	%f205, %f203, %f204;
	st.global.f32 	[%rd17], %f205;
	mul.hi.s32 	%r122, %r48, 954437177;
	shr.u32 	%r123, %r122, 31;
	shr.s32 	%r124, %r122, 1;
	add.s32 	%r125, %r124, %r123;
	mul.lo.s32 	%r126, %r125, 9;
	sub.s32 	%r141, %r48, %r126;
	mov.f32 	%f238, %f86;
	mov.f32 	%f239, %f87;
$L__BB1_29:
	ld.global.nc.f32 	%f93, [%rd16+4];
	abs.f32 	%f206, %f93;
	setp.equ.f32 	%p96, %f206, 0f7F800000;
	or.pred  	%p97, %p80, %p96;
	@%p97 bra 	$L__BB1_33;
	sub.f32 	%f209, %f93, %f78;
	setp.lt.f32 	%p98, %f209, 0f00000000;
	selp.f32 	%f210, 0f00000000, %f209, %p98;
	sub.f32 	%f211, %f78, %f93;
	setp.lt.f32 	%p99, %f211, 0f00000000;
	selp.f32 	%f212, 0f00000000, %f211, %p99;
	mul.wide.s32 	%rd58, %r141, 4;
	add.s64 	%rd59, %rd2, %rd58;
	ld.local.f32 	%f213, [%rd59];
	add.s64 	%rd60, %rd3, %rd58;
	ld.local.f32 	%f214, [%rd60];
	st.local.f32 	[%rd59], %f210;
	st.local.f32 	[%rd60], %f212;
	add.s32 	%r53, %r141, 1;
	sub.f32 	%f215, %f210, %f213;
	add.f32 	%f236, %f236, %f215;
	sub.f32 	%f216, %f212, %f214;
	add.f32 	%f237, %f237, %f216;
	add.f32 	%f96, %f236, %f237;
	setp.eq.f32 	%p100, %f96, 0f00000000;
	mov.f32 	%f279, 0f00000000;
	@%p100 bra 	$L__BB1_32;
	sub.f32 	%f217, %f236, %f237;
	div.rn.f32 	%f279, %f217, %f96;
$L__BB1_32:
	abs.f32 	%f218, %f279;
	mul.f32 	%f219, %f5, %f218;
	mov.f32 	%f220, 0f3F800000;
	sub.f32 	%f221, %f220, %f219;
	mul.f32 	%f222, %f276, %f221;
	fma.rn.f32 	%f276, %f219, %f93, %f222;
	fma.rn.f32 	%f224, %f6, %f276, %f276;
	fma.rn.f32 	%f225, %f3, %f276, %f276;
	setp.gt.f32 	%p101, %f276, %f238;
	setp.gt.f32 	%p102, %f224, %f238;
	selp.f32 	%f226, %f224, %f238, %p102;
	selp.f32 	%f100, %f226, %f224, %p101;
	setp.lt.f32 	%p103, %f276, %f239;
	setp.lt.f32 	%p104, %f225, %f239;
	selp.f32 	%f227, %f225, %f239, %p104;
	selp.f32 	%f101, %f227, %f225, %p103;
	setp.eq.s32 	%p105, %r142, -1;
	setp.gt.f32 	%p106, %f276, %f239;
	setp.eq.s32 	%p107, %r142, 1;
	setp.lt.f32 	%p108, %f276, %f238;
	selp.b32 	%r127, -1, %r142, %p108;
	selp.b32 	%r128, %r127, %r142, %p107;
	selp.b32 	%r129, 1, %r128, %p106;
	selp.b32 	%r142, %r129, %r128, %p105;
	setp.eq.s32 	%p109, %r142, 1;
	selp.f32 	%f228, %f100, %f101, %p109;
	setp.gt.f32 	%p110, %f276, %f228;
	selp.f32 	%f229, %f9, %f4, %p110;
	mul.f32 	%f230, %f228, %f229;
	st.global.f32 	[%rd17+4], %f230;
	mul.hi.s32 	%r130, %r53, 954437177;
	shr.u32 	%r131, %r130, 31;
	shr.s32 	%r132, %r130, 1;
	add.s32 	%r133, %r132, %r131;
	mul.lo.s32 	%r134, %r133, 9;
	sub.s32 	%r141, %r53, %r134;
	mov.f32 	%f238, %f100;
	mov.f32 	%f239, %f101;
$L__BB1_33:
	add.s32 	%r158, %r158, 2;
	add.s32 	%r157, %r157, 2;
	setp.ne.s32 	%p111, %r158, 0;
	@%p111 bra 	$L__BB1_25;
$L__BB1_34:
	ret;

}
	// .globl	ott_many_series_one_param_f32
.visible .entry ott_many_series_one_param_f32(
	.param .u64 .ptr .align 1 ott_many_series_one_param_f32_param_0,
	.param .u32 ott_many_series_one_param_f32_param_1,
	.param .u32 ott_many_series_one_param_f32_param_2,
	.param .f32 ott_many_series_one_param_f32_param_3,
	.param .u64 .ptr .align 1 ott_many_series_one_param_f32_param_4
)
{
	.reg .pred 	%p<69>;
	.reg .b16 	%rs<6>;
	.reg .b32 	%r<75>;
	.reg .b32 	%f<99>;
	.reg .b64 	%rd<41>;

	ld.param.u64 	%rd17, [ott_many_series_one_param_f32_param_0];
	ld.param.u32 	%r32, [ott_many_series_one_param_f32_param_1];
	ld.param.u32 	%r33, [ott_many_series_one_param_f32_param_2];
	ld.param.f32 	%f39, [ott_many_series_one_param_f32_param_3];
	ld.param.u64 	%rd18, [ott_many_series_one_param_f32_param_4];
	cvta.to.global.u64 	%rd1, %rd18;
	cvta.to.global.u64 	%rd2, %rd17;
	mov.u32 	%r1, %ctaid.x;
	setp.ge.s32 	%p1, %r1, %r32;
	mov.u32 	%r34, %tid.x;
	setp.ne.s32 	%p2, %r34, 0;
	or.pred  	%p3, %p2, %p1;
	setp.lt.s32 	%p4, %r33, 1;
	or.pred  	%p5, %p3, %p4;
	@%p5 bra 	$L__BB2_22;
	mul.f32 	%f1, %f39, 0f3C23D70A;
	fma.rn.f32 	%f2, %f39, 0fBBA3D70A, 0f3F800000;
	cvt.u64.u32 	%rd3, %r32;
	cvt.u64.u32 	%rd4, %r1;
	cvt.u16.u32 	%rs4, %r33;
	add.s16 	%rs5, %rs4, 3;
	add.s32 	%r61, %r33, -1;
	mov.b32 	%r62, 0;
$L__BB2_2:
	cvt.u64.u32 	%rd19, %r62;
	mad.lo.s64 	%rd5, %rd19, %rd3, %rd4;
	shl.b64 	%rd20, %rd5, 2;
	add.s64 	%rd21, %rd2, %rd20;
	ld.global.nc.f32 	%f3, [%rd21];
	abs.f32 	%f40, %f3;
	setp.ne.f32 	%p6, %f40, 0f7F800000;
	@%p6 bra 	$L__BB2_4;
	add.s32 	%r62, %r62, 1;
	setp.eq.s32 	%p68, %r62, %r33;
	add.s16 	%rs5, %rs5, 3;
	add.s32 	%r61, %r61, -1;
	@%p68 bra 	$L__BB2_22;
	bra.uni 	$L__BB2_2;
$L__BB2_4:
	neg.f32 	%f4, %f1;
	fma.rn.f32 	%f85, %f4, %f3, %f3;
	fma.rn.f32 	%f86, %f1, %f3, %f3;
	setp.gt.f32 	%p7, %f3, %f85;
	add.f32 	%f7, %f1, %f2;
	selp.f32 	%f41, %f7, %f2, %p7;
	mul.f32 	%f42, %f85, %f41;
	add.s64 	%rd23, %rd1, %rd20;
	st.global.f32 	[%rd23], %f42;
	add.s32 	%r70, %r62, 1;
	setp.ge.s32 	%p8, %r70, %r33;
	@%p8 bra 	$L__BB2_22;
	not.b32 	%r37, %r62;
	add.s32 	%r8, %r33, %r37;
	sub.s32 	%r38, %r33, %r62;
	add.s32 	%r39, %r38, -2;
	setp.lt.u32 	%p9, %r39, 3;
	mov.b32 	%r66, 1;
	@%p9 bra 	$L__BB2_17;
	and.b32  	%r41, %r61, -4;
	neg.s32 	%r63, %r41;
	mov.b32 	%r66, 1;
	shl.b64 	%rd9, %rd3, 2;
$L__BB2_7:
	add.s32 	%r42, %r62, 1;
	cvt.u64.u32 	%rd24, %r42;
	mad.lo.s64 	%rd6, %rd24, %rd3, %rd4;
	shl.b64 	%rd25, %rd6, 2;
	add.s64 	%rd7, %rd2, %rd25;
	ld.global.nc.f32 	%f10, [%rd7];
	abs.f32 	%f43, %f10;
	setp.equ.f32 	%p10, %f43, 0f7F800000;
	@%p10 bra 	$L__BB2_9;
	fma.rn.f32 	%f44, %f4, %f10, %f10;
	fma.rn.f32 	%f45, %f1, %f10, %f10;
	setp.gt.f32 	%p11, %f10, %f85;
	setp.leu.f32 	%p12, %f44, %f85;
	selp.f32 	%f46, %f85, %f44, %p12;
	selp.f32 	%f11, %f46, %f44, %p11;
	setp.lt.f32 	%p13, %f10, %f86;
	setp.geu.f32 	%p14, %f45, %f86;
	selp.f32 	%f47, %f86, %f45, %p14;
	selp.f32 	%f12, %f47, %f45, %p13;
	setp.eq.s32 	%p15, %r66, -1;
	setp.gt.f32 	%p16, %f10, %f86;
	setp.eq.s32 	%p17, %r66, 1;
	setp.lt.f32 	%p18, %f10, %f85;
	selp.b32 	%r43, -1, %r66, %p18;
	selp.b32 	%r44, %r43, %r66, %p17;
	selp.b32 	%r45, 1, %r44, %p16;
	selp.b32 	%r66, %r45, %r44, %p15;
	setp.eq.s32 	%p19, %r66, 1;
	selp.f32 	%f48, %f11, %f12, %p19;
	setp.gt.f32 	%p20, %f10, %f48;
	selp.f32 	%f49, %f7, %f2, %p20;
	mul.f32 	%f50, %f48, %f49;
	add.s64 	%rd27, %rd1, %rd25;
	st.global.f32 	[%rd27], %f50;
	mov.f32 	%f85, %f11;
	mov.f32 	%f86, %f12;
$L__BB2_9:
	add.s64 	%rd8, %rd6, %rd3;
	add.s64 	%rd10, %rd7, %rd9;
	ld.global.nc.f32 	%f15, [%rd10];
	abs.f32 	%f51, %f15;
	setp.equ.f32 	%p21, %f51, 0f7F800000;
	@%p21 bra 	$L__BB2_11;
	fma.rn.f32 	%f52, %f4, %f15, %f15;
	fma.rn.f32 	%f53, %f1, %f15, %f15;
	setp.gt.f32 	%p22, %f15, %f85;
	setp.leu.f32 	%p23, %f52, %f85;
	selp.f32 	%f54, %f85, %f52, %p23;
	selp.f32 	%f16, %f54, %f52, %p22;
	setp.lt.f32 	%p24, %f15, %f86;
	setp.geu.f32 	%p25, %f53, %f86;
	selp.f32 	%f55, %f86, %f53, %p25;
	selp.f32 	%f17, %f55, %f53, %p24;
	setp.eq.s32 	%p26, %r66, -1;
	setp.gt.f32 	%p27, %f15, %f86;
	setp.eq.s32 	%p28, %r66, 1;
	setp.lt.f32 	%p29, %f15, %f85;
	selp.b32 	%r46, -1, %r66, %p29;
	selp.b32 	%r47, %r46, %r66, %p28;
	selp.b32 	%r48, 1, %r47, %p27;
	selp.b32 	%r66, %r48, %r47, %p26;
	setp.eq.s32 	%p30, %r66, 1;
	selp.f32 	%f56, %f16, %f17, %p30;
	setp.gt.f32 	%p31, %f15, %f56;
	selp.f32 	%f57, %f7, %f2, %p31;
	mul.f32 	%f58, %f56, %f57;
	shl.b64 	%rd28, %rd8, 2;
	add.s64 	%rd29, %rd1, %rd28;
	st.global.f32 	[%rd29], %f58;
	mov.f32 	%f85, %f16;
	mov.f32 	%f86, %f17;
$L__BB2_11:
	add.s64 	%rd11, %rd8, %rd3;
	add.s64 	%rd12, %rd10, %rd9;
	ld.global.nc.f32 	%f20, [%rd12];
	abs.f32 	%f59, %f20;
	setp.equ.f32 	%p32, %f59, 0f7F800000;
	@%p32 bra 	$L__BB2_13;
	fma.rn.f32 	%f60, %f4, %f20, %f20;
	fma.rn.f32 	%f61, %f1, %f20, %f20;
	setp.gt.f32 	%p33, %f20, %f85;
	setp.leu.f32 	%p34, %f60, %f85;
	selp.f32 	%f62, %f85, %f60, %p34;
	selp.f32 	%f21, %f62, %f60, %p33;
	setp.lt.f32 	%p35, %f20, %f86;
	setp.geu.f32 	%p36, %f61, %f86;
	selp.f32 	%f63, %f86, %f61, %p36;
	selp.f32 	%f22, %f63, %f61, %p35;
	setp.eq.s32 	%p37, %r66, -1;
	setp.gt.f32 	%p38, %f20, %f86;
	setp.eq.s32 	%p39, %r66, 1;
	setp.lt.f32 	%p40, %f20, %f85;
	selp.b32 	%r49, -1, %r66, %p40;
	selp.b32 	%r50, %r49, %r66, %p39;
	selp.b32 	%r51, 1, %r50, %p38;
	selp.b32 	%r66, %r51, %r50, %p37;
	setp.eq.s32 	%p41, %r66, 1;
	selp.f32 	%f64, %f21, %f22, %p41;
	setp.gt.f32 	%p42, %f20, %f64;
	selp.f32 	%f65, %f7, %f2, %p42;
	mul.f32 	%f66, %f64, %f65;
	shl.b64 	%rd30, %rd11, 2;
	add.s64 	%rd31, %rd1, %rd30;
	st.global.f32 	[%rd31], %f66;
	mov.f32 	%f85, %f21;
	mov.f32 	%f86, %f22;
$L__BB2_13:
	add.s64 	%rd32, %rd12, %rd9;
	ld.global.nc.f32 	%f25, [%rd32];
	abs.f32 	%f67, %f25;
	setp.equ.f32 	%p43, %f67, 0f7F800000;
	@%p43 bra 	$L__BB2_15;
	fma.rn.f32 	%f68, %f4, %f25, %f25;
	fma.rn.f32 	%f69, %f1, %f25, %f25;
	setp.gt.f32 	%p44, %f25, %f85;
	setp.leu.f32 	%p45, %f68, %f85;
	selp.f32 	%f70, %f85, %f68, %p45;
	selp.f32 	%f26, %f70, %f68, %p44;
	setp.lt.f32 	%p46, %f25, %f86;
	setp.geu.f32 	%p47, %f69, %f86;
	selp.f32 	%f71, %f86, %f69, %p47;
	selp.f32 	%f27, %f71, %f69, %p46;
	setp.eq.s32 	%p48, %r66, -1;
	setp.gt.f32 	%p49, %f25, %f86;
	setp.eq.s32 	%p50, %r66, 1;
	setp.lt.f32 	%p51, %f25, %f85;
	selp.b32 	%r52, -1, %r66, %p51;
	selp.b32 	%r53, %r52, %r66, %p50;
	selp.b32 	%r54, 1, %r53, %p49;
	selp.b32 	%r66, %r54, %r53, %p48;
	setp.eq.s32 	%p52, %r66, 1;
	selp.f32 	%f72, %f26, %f27, %p52;
	setp.gt.f32 	%p53, %f25, %f72;
	selp.f32 	%f73, %f7, %f2, %p53;
	mul.f32 	%f74, %f72, %f73;
	add.s64 	%rd33, %rd11, %rd3;
	shl.b64 	%rd34, %rd33, 2;
	add.s64 	%rd35, %rd1, %rd34;
	st.global.f32 	[%rd35], %f74;
	mov.f32 	%f85, %f26;
	mov.f32 	%f86, %f27;
$L__BB2_15:
	add.s32 	%r62, %r62, 4;
	add.s32 	%r63, %r63, 4;
	setp.ne.s32 	%p54, %r63, 0;
	@%p54 bra 	$L__BB2_7;
	add.s32 	%r70, %r62, 1;
$L__BB2_17:
	and.b32  	%r55, %r8, 3;
	setp.eq.s32 	%p55, %r55, 0;
	@%p55 bra 	$L__BB2_22;
	cvt.u64.u32 	%rd36, %r70;
	mad.lo.s64 	%rd37, %rd36, %rd3, %rd4;
	shl.b64 	%rd40, %rd37, 2;
	shl.b64 	%rd14, %rd3, 2;
	cvt.u32.u16 	%r56, %rs5;
	and.b32  	%r57, %r56, 3;
	neg.s32 	%r72, %r57;
$L__BB2_19:
	.pragma "nounroll";
	add.s64 	%rd38, %rd2, %rd40;
	ld.global.nc.f32 	%f34, [%rd38];
	abs.f32 	%f75, %f34;
	setp.equ.f32 	%p56, %f75, 0f7F800000;
	@%p56 bra 	$L__BB2_21;
	fma.rn.f32 	%f76, %f4, %f34, %f34;
	fma.rn.f32 	%f77, %f1, %f34, %f34;
	setp.gt.f32 	%p57, %f34, %f85;
	setp.leu.f32 	%p58, %f76, %f85;
	selp.f32 	%f78, %f85, %f76, %p58;
	selp.f32 	%f35, %f78, %f76, %p57;
	setp.lt.f32 	%p59, %f34, %f86;
	setp.geu.f32 	%p60, %f77, %f86;
	selp.f32 	%f79, %f86, %f77, %p60;
	selp.f32 	%f36, %f79, %f77, %p59;
	setp.eq.s32 	%p61, %r66, -1;
	setp.gt.f32 	%p62, %f34, %f86;
	setp.eq.s32 	%p63, %r66, 1;
	setp.lt.f32 	%p64, %f34, %f85;
	selp.b32 	%r58, -1, %r66, %p64;
	selp.b32 	%r59, %r58, %r66, %p63;
	selp.b32 	%r60, 1, %r59, %p62;
	selp.b32 	%r66, %r60, %r59, %p61;
	setp.eq.s32 	%p65, %r66, 1;
	selp.f32 	%f80, %f35, %f36, %p65;
	setp.gt.f32 	%p66, %f34, %f80;
	selp.f32 	%f81, %f7, %f2, %p66;
	mul.f32 	%f82, %f80, %f81;
	add.s64 	%rd39, %rd1, %rd40;
	st.global.f32 	[%rd39], %f82;
	mov.f32 	%f85, %f35;
	mov.f32 	%f86, %f36;
$L__BB2_21:
	add.s64 	%rd40, %rd40, %rd14;
	add.s32 	%r72, %r72, 1;
	setp.ne.s32 	%p67, %r72, 0;
	@%p67 bra 	$L__BB2_19;
$L__BB2_22:
	ret;

}
	// .globl	ott_from_var_many_series_one_param_f32
.visible .entry ott_from_var_many_series_one_param_f32(
	.param .u64 .ptr .align 1 ott_from_var_many_series_one_param_f32_param_0,
	.param .u32 ott_from_var_many_series_one_param_f32_param_1,
	.param .u32 ott_from_var_many_series_one_param_f32_param_2,
	.param .u32 ott_from_var_many_series_one_param_f32_param_3,
	.param .f32 ott_from_var_many_series_one_param_f32_param_4,
	.param .u64 .ptr .align 1 ott_from_var_many_series_one_param_f32_param_5
)
{
	.local .align 4 .b8 	__local_depot3[72];
	.reg .b64 	%SP;
	.reg .b64 	%SPL;
	.reg .pred 	%p<111>;
	.reg .b32 	%r<164>;
	.reg .b32 	%f<290>;
	.reg .b64 	%rd<93>;

	mov.u64 	%SPL, __local_depot3;
	ld.param.u64 	%rd13, [ott_from_var_many_series_one_param_f32_param_0];
	ld.param.u32 	%r61, [ott_from_var_many_series_one_param_f32_param_1];
	ld.param.u32 	%r62, [ott_from_var_many_series_one_param_f32_param_2];
	ld.param.u32 	%r63, [ott_from_var_many_series_one_param_f32_param_3];
	ld.param.u64 	%rd14, [ott_from_var_many_series_one_param_f32_param_5];
	cvta.to.global.u64 	%rd1, %rd14;
	cvta.to.global.u64 	%rd2, %rd13;
	add.u64 	%rd3, %SPL, 0;
	add.u64 	%rd4, %SPL, 36;
	mov.u32 	%r1, %ctaid.x;
	setp.ge.s32 	%p1, %r1, %r61;
	mov.u32 	%r64, %tid.x;
	setp.ne.s32 	%p2, %r64, 0;
	or.pred  	%p3, %p2, %p1;
	@%p3 bra 	$L__BB3_34;
	ld.param.f32 	%f234, [ott_from_var_many_series_one_param_f32_param_4];
	mul.f32 	%f1, %f234, 0f3C23D70A;
	fma.rn.f32 	%f2, %f234, 0fBBA3D70A, 0f3F800000;
	cvt.rn.f32.s32 	%f106, %r63;
	add.f32 	%f107, %f106, 0f3F800000;
	mov.f32 	%f108, 0f40000000;
	div.rn.f32 	%f3, %f108, %f107;
	setp.lt.s32 	%p4, %r62, 1;
	@%p4 bra 	$L__BB3_34;
	cvt.u64.u32 	%rd5, %r61;
	cvt.u64.u32 	%rd6, %r1;
	mov.b32 	%r134, 0;
	mov.u32 	%r135, %r134;
$L__BB3_3:
	cvt.u64.u32 	%rd17, %r135;
	mad.lo.s64 	%rd7, %rd17, %rd5, %rd6;
	shl.b64 	%rd18, %rd7, 2;
	add.s64 	%rd19, %rd2, %rd18;
	ld.global.nc.f32 	%f109, [%rd19];
	abs.f32 	%f110, %f109;
	setp.ne.f32 	%p5, %f110, 0f7F800000;
	@%p5 bra 	$L__BB3_5;
	add.s32 	%r135, %r135, 1;
	setp.eq.s32 	%p110, %r135, %r62;
	add.s32 	%r134, %r134, -1;
	@%p110 bra 	$L__BB3_34;
	bra.uni 	$L__BB3_3;
$L__BB3_5:
	mov.b32 	%r140, 0;
	st.local.u32 	[%rd3], %r140;
	st.local.u32 	[%rd4], %r140;
	st.local.u32 	[%rd3+4], %r140;
	st.local.u32 	[%rd4+4], %r140;
	st.local.u32 	[%rd3+8], %r140;
	st.local.u32 	[%rd4+8], %r140;
	st.local.u32 	[%rd3+12], %r140;
	st.local.u32 	[%rd4+12], %r140;
	st.local.u32 	[%rd3+16], %r140;
	st.local.u32 	[%rd4+16], %r140;
	st.local.u32 	[%rd3+20], %r140;
	st.local.u32 	[%rd4+20], %r140;
	st.local.u32 	[%rd3+24], %r140;
	st.local.u32 	[%rd4+24], %r140;
	st.local.u32 	[%rd3+28], %r140;
	st.local.u32 	[%rd4+28], %r140;
	st.local.u32 	[%rd3+32], %r140;
	st.local.u32 	[%rd4+32], %r140;
	neg.f32 	%f4, %f1;
	fma.rn.f32 	%f5, %f1, 0f80000000, 0f00000000;
	fma.rn.f32 	%f6, %f1, 0f00000000, 0f00000000;
	setp.lt.f32 	%p6, %f5, 0f00000000;
	add.f32 	%f7, %f1, %f2;
	selp.f32 	%f112, %f7, %f2, %p6;
	mul.f32 	%f113, %f5, %f112;
	add.s64 	%rd21, %rd1, %rd18;
	st.global.f32 	[%rd21], %f113;
	add.s32 	%r6, %r135, 8;
	setp.lt.s32 	%p7, %r6, %r62;
	add.s32 	%r68, %r62, -1;
	selp.b32 	%r7, %r6, %r68, %p7;
	setp.le.s32 	%p8, %r7, %r135;
	mov.b32 	%r141, 1;
	mov.f32 	%f242, 0f00000000;
	mov.f32 	%f243, %f242;
	mov.f32 	%f244, %f5;
	mov.f32 	%f245, %f6;
	@%p8 bra 	$L__BB3_16;
	add.s32 	%r72, %r135, 1;
	setp.eq.s32 	%p9, %r7, %r72;
	mov.f32 	%f243, 0f00000000;
	mov.b32 	%r140, 0;
	mov.b32 	%r141, 1;
	mov.u32 	%r146, %r135;
	mov.f32 	%f245, %f6;
	mov.f32 	%f244, %f5;
	mov.f32 	%f242, %f243;
	@%p9 bra 	$L__BB3_13;
	add.s32 	%r75, %r7, %r134;
	and.b32  	%r76, %r75, -2;
	neg.s32 	%r136, %r76;
	mov.f32 	%f243, 0f00000000;
	mov.b32 	%r140, 0;
	mov.b32 	%r141, 1;
	shl.b64 	%rd26, %rd5, 2;
	mov.u32 	%r146, %r135;
	mov.f32 	%f245, %f6;
	mov.f32 	%f244, %f5;
$L__BB3_8:
	cvt.u64.u32 	%rd22, %r146;
	mad.lo.s64 	%rd23, %rd22, %rd5, %rd6;
	shl.b64 	%rd24, %rd23, 2;
	add.s64 	%rd25, %rd2, %rd24;
	ld.global.nc.f32 	%f12, [%rd25];
	add.s64 	%rd8, %rd25, %rd26;
	ld.global.nc.f32 	%f13, [%rd8];
	abs.f32 	%f117, %f12;
	setp.equ.f32 	%p10, %f117, 0f7F800000;
	abs.f32 	%f118, %f13;
	setp.equ.f32 	%p11, %f118, 0f7F800000;
	or.pred  	%p12, %p10, %p11;
	@%p12 bra 	$L__BB3_10;
	sub.f32 	%f119, %f13, %f12;
	setp.lt.f32 	%p13, %f119, 0f00000000;
	selp.f32 	%f120, 0f00000000, %f119, %p13;
	sub.f32 	%f121, %f12, %f13;
	setp.lt.f32 	%p14, %f121, 0f00000000;
	selp.f32 	%f122, 0f00000000, %f121, %p14;
	mul.wide.s32 	%rd27, %r140, 4;
	add.s64 	%rd28, %rd3, %rd27;
	st.local.f32 	[%rd28], %f120;
	add.f32 	%f242, %f242, %f120;
	add.s64 	%rd29, %rd4, %rd27;
	st.local.f32 	[%rd29], %f122;
	add.f32 	%f243, %f243, %f122;
	add.s32 	%r77, %r140, 1;
	mul.hi.s32 	%r78, %r77, 954437177;
	shr.u32 	%r79, %r78, 31;
	shr.s32 	%r80, %r78, 1;
	add.s32 	%r81, %r80, %r79;
	mul.lo.s32 	%r82, %r81, 9;
	sub.s32 	%r140, %r77, %r82;
	setp.lt.f32 	%p15, %f244, 0f00000000;
	setp.leu.f32 	%p16, %f5, %f244;
	selp.f32 	%f123, %f244, %f5, %p15;
	selp.f32 	%f17, %f123, %f5, %p16;
	setp.gt.f32 	%p17, %f245, 0f00000000;
	setp.geu.f32 	%p18, %f6, %f245;
	selp.f32 	%f124, %f245, %f6, %p17;
	selp.f32 	%f18, %f124, %f6, %p18;
	setp.eq.s32 	%p19, %r141, -1;
	setp.lt.f32 	%p20, %f245, 0f00000000;
	setp.eq.s32 	%p21, %r141, 1;
	setp.gt.f32 	%p22, %f244, 0f00000000;
	selp.b32 	%r83, -1, %r141, %p22;
	selp.b32 	%r84, %r83, %r141, %p21;
	selp.b32 	%r85, 1, %r84, %p20;
	selp.b32 	%r141, %r85, %r84, %p19;
	setp.eq.s32 	%p23, %r141, 1;
	selp.f32 	%f125, %f17, %f18, %p23;
	setp.lt.f32 	%p24, %f125, 0f00000000;
	selp.f32 	%f126, %f7, %f2, %p24;
	mul.f32 	%f127, %f125, %f126;
	cvt.u64.u32 	%rd30, %r146;
	mad.lo.s64 	%rd31, %rd30, %rd5, %rd6;
	add.s64 	%rd32, %rd31, %rd5;
	shl.b64 	%rd33, %rd32, 2;
	add.s64 	%rd34, %rd1, %rd33;
	st.global.f32 	[%rd34], %f127;
	mov.f32 	%f244, %f17;
	mov.f32 	%f245, %f18;
$L__BB3_10:
	add.s64 	%rd36, %rd8, %rd26;
	ld.global.nc.f32 	%f23, [%rd36];
	abs.f32 	%f128, %f23;
	setp.equ.f32 	%p26, %f128, 0f7F800000;
	or.pred  	%p27, %p11, %p26;
	@%p27 bra 	$L__BB3_12;
	sub.f32 	%f130, %f23, %f13;
	setp.lt.f32 	%p28, %f130, 0f00000000;
	selp.f32 	%f131, 0f00000000, %f130, %p28;
	sub.f32 	%f132, %f13, %f23;
	setp.lt.f32 	%p29, %f132, 0f00000000;
	selp.f32 	%f133, 0f00000000, %f132, %p29;
	mul.wide.s32 	%rd37, %r140, 4;
	add.s64 	%rd38, %rd3, %rd37;
	st.local.f32 	[%rd38], %f131;
	add.f32 	%f242, %f242, %f131;
	add.s64 	%rd39, %rd4, %rd37;
	st.local.f32 	[%rd39], %f133;
	add.f32 	%f243, %f243, %f133;
	add.s32 	%r86, %r140, 1;
	mul.hi.s32 	%r87, %r86, 954437177;
	shr.u32 	%r88, %r87, 31;
	shr.s32 	%r89, %r87, 1;
	add.s32 	%r90, %r89, %r88;
	mul.lo.s32 	%r91, %r90, 9;
	sub.s32 	%r140, %r86, %r91;
	setp.lt.f32 	%p30, %f244, 0f00000000;
	setp.leu.f32 	%p31, %f5, %f244;
	selp.f32 	%f134, %f244, %f5, %p30;
	selp.f32 	%f26, %f134, %f5, %p31;
	setp.gt.f32 	%p32, %f245, 0f00000000;
	setp.geu.f32 	%p33, %f6, %f245;
	selp.f32 	%f135, %f245, %f6, %p32;
	selp.f32 	%f27, %f135, %f6, %p33;
	setp.eq.s32 	%p34, %r141, -1;
	setp.lt.f32 	%p35, %f245, 0f00000000;
	setp.eq.s32 	%p36, %r141, 1;
	setp.gt.f32 	%p37, %f244, 0f00000000;
	selp.b32 	%r92, -1, %r141, %p37;
	selp.b32 	%r93, %r92, %r141, %p36;
	selp.b32 	%r94, 1, %r93, %p35;
	selp.b32 	%r141, %r94, %r93, %p34;
	setp.eq.s32 	%p38, %r141, 1;
	selp.f32 	%f136, %f26, %f27, %p38;
	setp.lt.f32 	%p39, %f136, 0f00000000;
	selp.f32 	%f137, %f7, %f2, %p39;
	mul.f32 	%f138, %f136, %f137;
	cvt.u64.u32 	%rd40, %r146;
	mad.lo.s64 	%rd41, %rd40, %rd5, %rd6;
	add.s64 	%rd42, %rd41, %rd5;
	add.s64 	%rd43, %rd42, %rd5;
	shl.b64 	%rd44, %rd43, 2;
	add.s64 	%rd45, %rd1, %rd44;
	st.global.f32 	[%rd45], %f138;
	mov.f32 	%f244, %f26;
	mov.f32 	%f245, %f27;
$L__BB3_12:
	add.s32 	%r136, %r136, 2;
	add.s32 	%r146, %r146, 2;
	setp.ne.s32 	%p40, %r136, 0;
	@%p40 bra 	$L__BB3_8;
$L__BB3_13:
	sub.s32 	%r95, %r7, %r135;
	and.b32  	%r96, %r95, 1;
	setp.eq.b32 	%p41, %r96, 1;
	not.pred 	%p42, %p41;
	@%p42 bra 	$L__BB3_16;
	add.s32 	%r97, %r146, 1;
	cvt.u64.u32 	%rd46, %r146;
	mad.lo.s64 	%rd47, %rd46, %rd5, %rd6;
	shl.b64 	%rd48, %rd47, 2;
	add.s64 	%rd49, %rd2, %rd48;
	ld.global.nc.f32 	%f40, [%rd49];
	cvt.u64.u32 	%rd50, %r97;
	mad.lo.s64 	%rd9, %rd50, %rd5, %rd6;
	shl.b64 	%rd51, %rd9, 2;
	add.s64 	%rd52, %rd2, %rd51;
	ld.global.nc.f32 	%f41, [%rd52];
	abs.f32 	%f139, %f40;
	setp.equ.f32 	%p43, %f139, 0f7F800000;
	abs.f32 	%f140, %f41;
	setp.equ.f32 	%p44, %f140, 0f7F800000;
	or.pred  	%p45, %p43, %p44;
	@%p45 bra 	$L__BB3_16;
	sub.f32 	%f142, %f41, %f40;
	setp.lt.f32 	%p46, %f142, 0f00000000;
	selp.f32 	%f143, 0f00000000, %f142, %p46;
	sub.f32 	%f144, %f40, %f41;
	setp.lt.f32 	%p47, %f144, 0f00000000;
	selp.f32 	%f145, 0f00000000, %f144, %p47;
	mul.wide.s32 	%rd53, %r140, 4;
	add.s64 	%rd54, %rd3, %rd53;
	st.local.f32 	[%rd54], %f143;
	add.f32 	%f242, %f242, %f143;
	add.s64 	%rd55, %rd4, %rd53;
	st.local.f32 	[%rd55], %f145;
	add.f32 	%f243, %f243, %f145;
	add.s32 	%r98, %r140, 1;
	mul.hi.s32 	%r99, %r98, 954437177;
	shr.u32 	%r100, %r99, 31;
	shr.s32 	%r101, %r99, 1;
	add.s32 	%r102, %r101, %r100;
	mul.lo.s32 	%r103, %r102, 9;
	sub.s32 	%r140, %r98, %r103;
	setp.lt.f32 	%p48, %f244, 0f00000000;
	setp.leu.f32 	%p49, %f5, %f244;
	selp.f32 	%f146, %f244, %f5, %p48;
	selp.f32 	%f44, %f146, %f5, %p49;
	setp.gt.f32 	%p50, %f245, 0f00000000;
	setp.geu.f32 	%p51, %f6, %f245;
	selp.f32 	%f147, %f245, %f6, %p50;
	selp.f32 	%f45, %f147, %f6, %p51;
	setp.eq.s32 	%p52, %r141, -1;
	setp.lt.f32 	%p53, %f245, 0f00000000;
	setp.eq.s32 	%p54, %r141, 1;
	setp.gt.f32 	%p55, %f244, 0f00000000;
	selp.b32 	%r104, -1, %r141, %p55;
	selp.b32 	%r105, %r104, %r141, %p54;
	selp.b32 	%r106, 1, %r105, %p53;
	selp.b32 	%r141, %r106, %r105, %p52;
	setp.eq.s32 	%p56, %r141, 1;
	selp.f32 	%f148, %f44, %f45, %p56;
	setp.lt.f32 	%p57, %f148, 0f00000000;
	selp.f32 	%f149, %f7, %f2, %p57;
	mul.f32 	%f150, %f148, %f149;
	add.s64 	%rd57, %rd1, %rd51;
	st.global.f32 	[%rd57], %f150;
	mov.f32 	%f244, %f44;
	mov.f32 	%f245, %f45;
$L__BB3_16:
	add.s32 	%r153, %r135, 9;
	setp.ge.s32 	%p58, %r153, %r62;
	@%p58 bra 	$L__BB3_34;
	add.s32 	%r107, %r62, %r135;
	and.b32  	%r108, %r107, 1;
	setp.eq.b32 	%p59, %r108, 1;
	mov.f32 	%f281, 0f00000000;
	@%p59 bra 	$L__BB3_23;
	cvt.u64.u32 	%rd58, %r6;
	mad.lo.s64 	%rd10, %rd58, %rd5, %rd6;
	shl.b64 	%rd59, %rd10, 2;
	add.s64 	%rd60, %rd2, %rd59;
	ld.global.nc.f32 	%f50, [%rd60];
	shl.b64 	%rd61, %rd5, 2;
	add.s64 	%rd62, %rd60, %rd61;
	ld.global.nc.f32 	%f51, [%rd62];
	abs.f32 	%f153, %f50;
	setp.equ.f32 	%p60, %f153, 0f7F800000;
	abs.f32 	%f154, %f51;
	setp.equ.f32 	%p61, %f154, 0f7F800000;
	or.pred  	%p62, %p60, %p61;
	mov.f32 	%f281, 0f00000000;
	@%p62 bra 	$L__BB3_22;
	sub.f32 	%f157, %f51, %f50;
	setp.lt.f32 	%p63, %f157, 0f00000000;
	selp.f32 	%f158, 0f00000000, %f157, %p63;
	sub.f32 	%f159, %f50, %f51;
	setp.lt.f32 	%p64, %f159, 0f00000000;
	selp.f32 	%f160, 0f00000000, %f159, %p64;
	mul.wide.s32 	%rd63, %r140, 4;
	add.s64 	%rd64, %rd3, %rd63;
	ld.local.f32 	%f161, [%rd64];
	add.s64 	%rd65, %rd4, %rd63;
	ld.local.f32 	%f162, [%rd65];
	st.local.f32 	[%rd64], %f158;
	st.local.f32 	[%rd65], %f160;
	add.s32 	%r33, %r140, 1;
	sub.f32 	%f163, %f158, %f161;
	add.f32 	%f242, %f242, %f163;
	sub.f32 	%f164, %f160, %f162;
	add.f32 	%f243, %f243, %f164;
	add.f32 	%f54, %f242, %f243;
	setp.eq.f32 	%p65, %f54, 0f00000000;
	mov.f32 	%f262, 0f00000000;
	@%p65 bra 	$L__BB3_21;
	sub.f32 	%f165, %f242, %f243;
	div.rn.f32 	%f262, %f165, %f54;
$L__BB3_21:
	ld.param.f32 	%f235, [ott_from_var_many_series_one_param_f32_param_4];
	abs.f32 	%f166, %f262;
	mul.f32 	%f167, %f3, %f166;
	mov.f32 	%f168, 0f3F800000;
	sub.f32 	%f169, %f168, %f167;
	mul.f32 	%f170, %f169, 0f00000000;
	fma.rn.f32 	%f281, %f167, %f51, %f170;
	fma.rn.f32 	%f172, %f4, %f281, %f281;
	mul.f32 	%f173, %f235, 0f3C23D70A;
	fma.rn.f32 	%f174, %f173, %f281, %f281;
	setp.gt.f32 	%p66, %f281, %f244;
	setp.leu.f32 	%p67, %f172, %f244;
	selp.f32 	%f175, %f244, %f172, %p67;
	selp.f32 	%f58, %f175, %f172, %p66;
	setp.lt.f32 	%p68, %f281, %f245;
	setp.geu.f32 	%p69, %f174, %f245;
	selp.f32 	%f176, %f245, %f174, %p69;
	selp.f32 	%f59, %f176, %f174, %p68;
	setp.eq.s32 	%p70, %r141, -1;
	setp.gt.f32 	%p71, %f281, %f245;
	setp.eq.s32 	%p72, %r141, 1;
	setp.lt.f32 	%p73, %f281, %f244;
	selp.b32 	%r109, -1, %r141, %p73;
	selp.b32 	%r110, %r109, %r141, %p72;
	selp.b32 	%r111, 1, %r110, %p71;
	selp.b32 	%r141, %r111, %r110, %p70;
	setp.eq.s32 	%p74, %r141, 1;
	selp.f32 	%f177, %f58, %f59, %p74;
	setp.gt.f32 	%p75, %f281, %f177;
	selp.f32 	%f178, %f7, %f2, %p75;
	mul.f32 	%f179, %f177, %f178;
	add.s64 	%rd66, %rd10, %rd5;
	shl.b64 	%rd67, %rd66, 2;
	add.s64 	%rd68, %rd1, %rd67;
	st.global.f32 	[%rd68], %f179;
	mul.hi.s32 	%r112, %r33, 954437177;
	shr.u32 	%r113, %r112, 31;
	shr.s32 	%r114, %r112, 1;
	add.s32 	%r115, %r114, %r113;
	mul.lo.s32 	%r116, %r115, 9;
	sub.s32 	%r140, %r33, %r116;
	mov.f32 	%f244, %f58;
	mov.f32 	%f245, %f59;
$L__BB3_22:
	add.s32 	%r153, %r135, 10;
$L__BB3_23:
	add.s32 	%r117, %r62, -10;
	setp.eq.s32 	%p76, %r117, %r135;
	@%p76 bra 	$L__BB3_34;
	sub.s32 	%r157, %r153, %r62;
	add.s32 	%r156, %r153, -1;
$L__BB3_25:
	add.s32 	%r48, %r156, 2;
	add.s32 	%r49, %r156, 1;
	cvt.s64.s32 	%rd69, %r156;
	mad.lo.s64 	%rd70, %rd69, %rd5, %rd6;
	shl.b64 	%rd71, %rd70, 2;
	add.s64 	%rd72, %rd2, %rd71;
	ld.global.nc.f32 	%f75, [%rd72];
	cvt.u64.u32 	%rd73, %r49;
	mad.lo.s64 	%rd11, %rd73, %rd5, %rd6;
	shl.b64 	%rd74, %rd11, 2;
	add.s64 	%rd75, %rd2, %rd74;
	ld.global.nc.f32 	%f76, [%rd75];
	abs.f32 	%f180, %f75;
	setp.equ.f32 	%p77, %f180, 0f7F800000;
	abs.f32 	%f181, %f76;
	setp.equ.f32 	%p78, %f181, 0f7F800000;
	or.pred  	%p79, %p77, %p78;
	@%p79 bra 	$L__BB3_29;
	sub.f32 	%f184, %f76, %f75;
	setp.lt.f32 	%p80, %f184, 0f00000000;
	selp.f32 	%f185, 0f00000000, %f184, %p80;
	sub.f32 	%f186, %f75, %f76;
	setp.lt.f32 	%p81, %f186, 0f00000000;
	selp.f32 	%f187, 0f00000000, %f186, %p81;
	mul.wide.s32 	%rd76, %r140, 4;
	add.s64 	%rd77, %rd3, %rd76;
	ld.local.f32 	%f188, [%rd77];
	add.s64 	%rd78, %rd4, %rd76;
	ld.local.f32 	%f189, [%rd78];
	st.local.f32 	[%rd77], %f185;
	st.local.f32 	[%rd78], %f187;
	add.s32 	%r50, %r140, 1;
	sub.f32 	%f190, %f185, %f188;
	add.f32 	%f242, %f242, %f190;
	sub.f32 	%f191, %f187, %f189;
	add.f32 	%f243, %f243, %f191;
	add.f32 	%f79, %f242, %f243;
	setp.eq.f32 	%p82, %f79, 0f00000000;
	mov.f32 	%f278, 0f00000000;
	@%p82 bra 	$L__BB3_28;
	sub.f32 	%f192, %f242, %f243;
	div.rn.f32 	%f278, %f192, %f79;
$L__BB3_28:
	ld.param.f32 	%f236, [ott_from_var_many_series_one_param_f32_param_4];
	abs.f32 	%f193, %f278;
	mul.f32 	%f194, %f3, %f193;
	mov.f32 	%f195, 0f3F800000;
	sub.f32 	%f196, %f195, %f194;
	mul.f32 	%f197, %f281, %f196;
	fma.rn.f32 	%f281, %f194, %f76, %f197;
	fma.rn.f32 	%f199, %f4, %f281, %f281;
	mul.f32 	%f200, %f236, 0f3C23D70A;
	fma.rn.f32 	%f201, %f200, %f281, %f281;
	setp.gt.f32 	%p83, %f281, %f244;
	setp.leu.f32 	%p84, %f199, %f244;
	selp.f32 	%f202, %f244, %f199, %p84;
	selp.f32 	%f83, %f202, %f199, %p83;
	setp.lt.f32 	%p85, %f281, %f245;
	setp.geu.f32 	%p86, %f201, %f245;
	selp.f32 	%f203, %f245, %f201, %p86;
	selp.f32 	%f84, %f203, %f201, %p85;
	setp.eq.s32 	%p87, %r141, -1;
	setp.gt.f32 	%p88, %f281, %f245;
	setp.eq.s32 	%p89, %r141, 1;
	setp.lt.f32 	%p90, %f281, %f244;
	selp.b32 	%r118, -1, %r141, %p90;
	selp.b32 	%r119, %r118, %r141, %p89;
	selp.b32 	%r120, 1, %r119, %p88;
	selp.b32 	%r141, %r120, %r119, %p87;
	setp.eq.s32 	%p91, %r141, 1;
	selp.f32 	%f204, %f83, %f84, %p91;
	setp.gt.f32 	%p92, %f281, %f204;
	selp.f32 	%f205, %f7, %f2, %p92;
	mul.f32 	%f206, %f204, %f205;
	add.s64 	%rd80, %rd1, %rd74;
	st.global.f32 	[%rd80], %f206;
	mul.hi.s32 	%r121, %r50, 954437177;
	shr.u32 	%r122, %r121, 31;
	shr.s32 	%r123, %r121, 1;
	add.s32 	%r124, %r123, %r122;
	mul.lo.s32 	%r125, %r124, 9;
	sub.s32 	%r140, %r50, %r125;
	mov.f32 	%f244, %f83;
	mov.f32 	%f245, %f84;
$L__BB3_29:
	cvt.s64.s32 	%rd81, %r49;
	mad.lo.s64 	%rd82, %rd81, %rd5, %rd6;
	shl.b64 	%rd83, %rd82, 2;
	add.s64 	%rd84, %rd2, %rd83;
	ld.global.nc.f32 	%f90, [%rd84];
	cvt.u64.u32 	%rd85, %r48;
	mad.lo.s64 	%rd12, %rd85, %rd5, %rd6;
	shl.b64 	%rd86, %rd12, 2;
	add.s64 	%rd87, %rd2, %rd86;
	ld.global.nc.f32 	%f91, [%rd87];
	abs.f32 	%f207, %f90;
	setp.equ.f32 	%p93, %f207, 0f7F800000;
	abs.f32 	%f208, %f91;
	setp.equ.f32 	%p94, %f208, 0f7F800000;
	or.pred  	%p95, %p93, %p94;
	@%p95 bra 	$L__BB3_33;
	sub.f32 	%f211, %f91, %f90;
	setp.lt.f32 	%p96, %f211, 0f00000000;
	selp.f32 	%f212, 0f00000000, %f211, %p96;
	sub.f32 	%f213, %f90, %f91;
	setp.lt.f32 	%p97, %f213, 0f00000000;
	selp.f32 	%f214, 0f00000000, %f213, %p97;
	mul.wide.s32 	%rd88, %r140, 4;
	add.s64 	%rd89, %rd3, %rd88;
	ld.local.f32 	%f215, [%rd89];
	add.s64 	%rd90, %rd4, %rd88;
	ld.local.f32 	%f216, [%rd90];
	st.local.f32 	[%rd89], %f212;
	st.local.f32 	[%rd90], %f214;
	add.s32 	%r55, %r140, 1;
	sub.f32 	%f217, %f212, %f215;
	add.f32 	%f242, %f242, %f217;
	sub.f32 	%f218, %f214, %f216;
	add.f32 	%f243, %f243, %f218;
	add.f32 	%f94, %f242, %f243;
	setp.eq.f32 	%p98, %f94, 0f00000000;
	mov.f32 	%f284, 0f00000000;
	@%p98 bra 	$L__BB3_32;
	sub.f32 	%f219, %f242, %f243;
	div.rn.f32 	%f284, %f219, %f94;
$L__BB3_32:
	ld.param.f32 	%f237, [ott_from_var_many_series_one_param_f32_param_4];
	abs.f32 	%f220, %f284;
	mul.f32 	%f221, %f3, %f220;
	mov.f32 	%f222, 0f3F800000;
	sub.f32 	%f223, %f222, %f221;
	mul.f32 	%f224, %f281, %f223;
	fma.rn.f32 	%f281, %f221, %f91, %f224;
	fma.rn.f32 	%f226, %f4, %f281, %f281;
	mul.f32 	%f227, %f237, 0f3C23D70A;
	fma.rn.f32 	%f228, %f227, %f281, %f281;
	setp.gt.f32 	%p99, %f281, %f244;
	setp.leu.f32 	%p100, %f226, %f244;
	selp.f32 	%f229, %f244, %f226, %p100;
	selp.f32 	%f98, %f229, %f226, %p99;
	setp.lt.f32 	%p101, %f281, %f245;
	setp.geu.f32 	%p102, %f228, %f245;
	selp.f32 	%f230, %f245, %f228, %p102;
	selp.f32 	%f99, %f230, %f228, %p101;
	setp.eq.s32 	%p103, %r141, -1;
	setp.gt.f32 	%p104, %f281, %f245;
	setp.eq.s32 	%p105, %r141, 1;
	setp.lt.f32 	%p106, %f281, %f244;
	selp.b32 	%r126, -1, %r141, %p106;
	selp.b32 	%r127, %r126, %r141, %p105;
	selp.b32 	%r128, 1, %r127, %p104;
	selp.b32 	%r141, %r128, %r127, %p103;
	setp.eq.s32 	%p107, %r141, 1;
	selp.f32 	%f231, %f98, %f99, %p107;
	setp.gt.f32 	%p108, %f281, %f231;
	selp.f32 	%f232, %f7, %f2, %p108;
	mul.f32 	%f233, %f231, %f232;
	add.s64 	%rd92, %rd1, %rd86;
	st.global.f32 	[%rd92], %f233;
	mul.hi.s32 	%r129, %r55, 954437177;
	shr.u32 	%r130, %r129, 31;
	shr.s32 	%r131, %r129, 1;
	add.s32 	%r132, %r131, %r130;
	mul.lo.s32 	%r133, %r132, 9;
	sub.s32 	%r140, %r55, %r133;
	mov.f32 	%f244, %f98;
	mov.f32 	%f245, %f99;
$L__BB3_33:
	add.s32 	%r157, %r157, 2;
	setp.ne.s32 	%p109, %r157, 0;
	mov.u32 	%r156, %r48;
	@%p109 bra 	$L__BB3_25;
$L__BB3_34:
	ret;

}


// ===== COMPILED SASS (sm_100) =====

	.target	sm_100

	.elftype	@"ET_EXEC"


//--------------------- .note.nv.tkinfo           --------------------------
	.section	.note.nv.tkinfo,"",@"SHT_NOTE"
	.sectionflags	@"SHF_NOTE_NV_TKINFO"
	.tkinfo
        /*0018*/ 	.word	0x00000002
        /*0030*/ 	.string	""
        /*0030*/ 	.string	"ptxas"
        /*0030*/ 	.string	"Cuda compilation tools, release 13.0, V13.0.88"
        /*0030*/ 	.string	"Build cuda_13.0.r13.0/compiler.36424714_0"
        /*0030*/ 	.string	"-arch sm_100 -m 64 "



//--------------------- .note.nv.cuinfo           --------------------------
	.section	.note.nv.cuinfo,"",@"SHT_NOTE"
	.sectionflags	@"SHF_NOTE_NV_CUINFO"
        /*0018*/ 	.short	0x0002
        /*001a*/ 	.short	0x0064
        /*001c*/ 	.short	0x0082
	.zero		2


//--------------------- .nv.info                  --------------------------
	.section	.nv.info,"",@"SHT_CUDA_INFO"
	.align	4


	//----- nvinfo : EIATTR_REGCOUNT
	.align		4
        /*0000*/ 	.byte	0x04, 0x2f
        /*0002*/ 	.short	(.L_1 - .L_0)
	.align		4
.L_0:
        /*0004*/ 	.word	index@(ott_apply_single_f32)
        /*0008*/ 	.word	0x0000001e


	//----- nvinfo : EIATTR_FRAME_SIZE
	.align		4
.L_1:
        /*000c*/ 	.byte	0x04, 0x11
        /*000e*/ 	.short	(.L_3 - .L_2)
	.align		4
.L_2:
        /*0010*/ 	.word	index@(ott_apply_single_f32)
        /*0014*/ 	.word	0x00000000


	//----- nvinfo : EIATTR_REGCOUNT
	.align		4
.L_3:
        /*0018*/ 	.byte	0x04, 0x2f
        /*001a*/ 	.short	(.L_5 - .L_4)
	.align		4
.L_4:
        /*001c*/ 	.word	index@(ott_from_var_batch_f32)
        /*0020*/ 	.word	0x00000024


	//----- nvinfo : EIATTR_FRAME_SIZE
	.align		4
.L_5:
        /*0024*/ 	.byte	0x04, 0x11
        /*0026*/ 	.short	(.L_7 - .L_6)
	.align		4
.L_6:
        /*0028*/ 	.word	index@($__internal_1_$__cuda_sm3x_div_rn_noftz_f32_slowpath)
        /*002c*/ 	.word	0x00000048


	//----- nvinfo : EIATTR_FRAME_SIZE
	.align		4
.L_7:
        /*0030*/ 	.byte	0x04, 0x11
        /*0032*/ 	.short	(.L_9 - .L_8)
	.align		4
.L_8:
        /*0034*/ 	.word	index@(ott_from_var_batch_f32)
        /*0038*/ 	.word	0x00000048


	//----- nvinfo : EIATTR_REGCOUNT
	.align		4
.L_9:
        /*003c*/ 	.byte	0x04, 0x2f
        /*003e*/ 	.short	(.L_11 - .L_10)
	.align		4
.L_10:
        /*0040*/ 	.word	index@(ott_many_series_one_param_f32)
        /*0044*/ 	.word	0x0000001d


	//----- nvinfo : EIATTR_FRAME_SIZE
	.align		4
.L_11:
        /*0048*/ 	.byte	0x04, 0x11
        /*004a*/ 	.short	(.L_13 - .L_12)
	.align		4
.L_12:
        /*004c*/ 	.word	index@(ott_many_series_one_param_f32)
        /*0050*/ 	.word	0x00000000


	//----- nvinfo : EIATTR_REGCOUNT
	.align		4
.L_13:
        /*0054*/ 	.byte	0x04, 0x2f
        /*0056*/ 	.short	(.L_15 - .L_14)
	.align		4
.L_14:
        /*0058*/ 	.word	index@(ott_from_var_many_series_one_param_f32)
        /*005c*/ 	.word	0x0000001a


	//----- nvinfo : EIATTR_FRAME_SIZE
	.align		4
.L_15:
        /*0060*/ 	.byte	0x04, 0x11
        /*0062*/ 	.short	(.L_17 - .L_16)
	.align		4
.L_16:
        /*0064*/ 	.word	index@($__internal_0_$__cuda_sm3x_div_rn_noftz_f32_slowpath)
        /*0068*/ 	.word	0x00000048


	//----- nvinfo : EIATTR_FRAME_SIZE
	.align		4
.L_17:
        /*006c*/ 	.byte	0x04, 0x11
        /*006e*/ 	.short	(.L_19 - .L_18)
	.align		4
.L_18:
        /*0070*/ 	.word	index@(ott_from_var_many_series_one_param_f32)
        /*0074*/ 	.word	0x00000048


	//----- nvinfo : EIATTR_MIN_STACK_SIZE
	.align		4
.L_19:
        /*0078*/ 	.byte	0x04, 0x12
        /*007a*/ 	.short	(.L_21 - .L_20)
	.align		4
.L_20:
        /*007c*/ 	.word	index@(ott_from_var_many_series_one_param_f32)
        /*0080*/ 	.word	0x00000048


	//----- nvinfo : EIATTR_MIN_STACK_SIZE
	.align		4
.L_21:
        /*0084*/ 	.byte	0x04, 0x12
        /*0086*/ 	.short	(.L_23 - .L_22)
	.align		4
.L_22:
        /*0088*/ 	.word	index@(ott_many_series_one_param_f32)
        /*008c*/ 	.word	0x00000000


	//----- nvinfo : EIATTR_MIN_STACK_SIZE
	.align		4
.L_23:
        /*0090*/ 	.byte	0x04, 0x12
        /*0092*/ 	.short	(.L_25 - .L_24)
	.align		4
.L_24:
        /*0094*/ 	.word	index@(ott_from_var_batch_f32)
        /*0098*/ 	.word	0x00000048


	//----- nvinfo : EIATTR_MIN_STACK_SIZE
	.align		4
.L_25:
        /*009c*/ 	.byte	0x04, 0x12
        /*009e*/ 	.short	(.L_27 - .L_26)
	.align		4
.L_26:
        /*00a0*/ 	.word	index@(ott_apply_single_f32)
        /*00a4*/ 	.word	0x00000000
.L_27:


//--------------------- .nv.compat                --------------------------
	.section	.nv.compat,"",@"SHT_CUDA_COMPAT_INFO"
	.align	4
        /*0000*/ 	.byte	0x02, 0x09, 0x00, 0x00, 0x02, 0x02, 0x01, 0x00, 0x02, 0x05, 0x05, 0x00, 0x03, 0x07, 0x01, 0x01
        /*0010*/ 	.byte	0x02, 0x03, 0x00, 0x00, 0x02, 0x06, 0x01, 0x00, 0x04, 0x0b, 0x08, 0x00, 0x01, 0x00, 0x00, 0x00
        /*0020*/ 	.byte	0x00, 0x00, 0x00, 0x00


//--------------------- .nv.info.ott_from_var_many_series_one_param_f32 --------------------------
	.section	.nv.info.ott_from_var_many_series_one_param_f32,"",@"SHT_CUDA_INFO"
	.sectionflags	@""
	.align	4


	//----- nvinfo : EIATTR_CUDA_API_VERSION
	.align		4
        /*0000*/ 	.byte	0x04, 0x37
        /*0002*/ 	.short	(.L_29 - .L_28)
.L_28:
        /*0004*/ 	.word	0x00000082


	//----- nvinfo : EIATTR_KPARAM_INFO
	.align		4
.L_29:
        /*0008*/ 	.byte	0x04, 0x17
        /*000a*/ 	.short	(.L_31 - .L_30)
.L_30:
        /*000c*/ 	.word	0x00000000
        /*0010*/ 	.short	0x0005
        /*0012*/ 	.short	0x0018
        /*0014*/ 	.byte	0x00, 0xf5, 0x21, 0x00


	//----- nvinfo : EIATTR_KPARAM_INFO
	.align		4
.L_31:
        /*0018*/ 	.byte	0x04, 0x17
        /*001a*/ 	.short	(.L_33 - .L_32)
.L_32:
        /*001c*/ 	.word	0x00000000
        /*0020*/ 	.short	0x0004
        /*0022*/ 	.short	0x0014
        /*0024*/ 	.byte	0x00, 0xf0, 0x11, 0x00


	//----- nvinfo : EIATTR_KPARAM_INFO
	.align		4
.L_33:
        /*0028*/ 	.byte	0x04, 0x17
        /*002a*/ 	.short	(.L_35 - .L_34)
.L_34:
        /*002c*/ 	.word	0x00000000
        /*0030*/ 	.short	0x0003
        /*0032*/ 	.short	0x0010
        /*0034*/ 	.byte	0x00, 0xf0, 0x11, 0x00


	//----- nvinfo : EIATTR_KPARAM_INFO
	.align		4
.L_35:
        /*0038*/ 	.byte	0x04, 0x17
        /*003a*/ 	.short	(.L_37 - .L_36)
.L_36:
        /*003c*/ 	.word	0x00000000
        /*0040*/ 	.short	0x0002
        /*0042*/ 	.short	0x000c
        /*0044*/ 	.byte	0x00, 0xf0, 0x11, 0x00


	//----- nvinfo : EIATTR_KPARAM_INFO
	.align		4
.L_37:
        /*0048*/ 	.byte	0x04, 0x17
        /*004a*/ 	.short	(.L_39 - .L_38)
.L_38:
        /*004c*/ 	.word	0x00000000
        /*0050*/ 	.short	0x0001
        /*0052*/ 	.short	0x0008
        /*0054*/ 	.byte	0x00, 0xf0, 0x11, 0x00


	//----- nvinfo : EIATTR_KPARAM_INFO
	.align		4
.L_39:
        /*0058*/ 	.byte	0x04, 0x17
        /*005a*/ 	.short	(.L_41 - .L_40)
.L_40:
        /*005c*/ 	.word	0x00000000
        /*0060*/ 	.short	0x0000
        /*0062*/ 	.short	0x0000
        /*0064*/ 	.byte	0x00, 0xf5, 0x21, 0x00


	//----- nvinfo : EIATTR_SPARSE_MMA_MASK
	.align		4
.L_41:
        /*0068*/ 	.byte	0x03, 0x50
        /*006a*/ 	.short	0x0000


	//----- nvinfo : EIATTR_MAXREG_COUNT
	.align		4
        /*006c*/ 	.byte	0x03, 0x1b
        /*006e*/ 	.short	0x00ff


	//----- nvinfo : EIATTR_MERCURY_ISA_VERSION
	.align		4
        /*0070*/ 	.byte	0x03, 0x5f
        /*0072*/ 	.short	0x0101


	//----- nvinfo : EIATTR_VRC_CTA_INIT_COUNT
	.align		4
        /*0074*/ 	.byte	0x02, 0x4a
	.zero		1
	.zero		1


	//----- nvinfo : EIATTR_EXIT_INSTR_OFFSETS
	.align		4
        /*0078*/ 	.byte	0x04, 0x1c
        /*007a*/ 	.short	(.L_43 - .L_42)


	//   ....[0]....
.L_42:
        /*007c*/ 	.word	0x00000080


	//   ....[1]....
        /*0080*/ 	.word	0x000001d0


	//   ....[2]....
        /*0084*/ 	.word	0x00000370


	//   ....[3]....
        /*0088*/ 	.word	0x00001440


	//   ....[4]....
        /*008c*/ 	.word	0x00001ac0


	//   ....[5]....
        /*0090*/ 	.word	0x00002710


	//----- nvinfo : EIATTR_CRS_STACK_SIZE
	.align		4
.L_43:
        /*0094*/ 	.byte	0x04, 0x1e
        /*0096*/ 	.short	(.L_45 - .L_44)
.L_44:
        /*0098*/ 	.word	0x00000000


	//----- nvinfo : EIATTR_CBANK_PARAM_SIZE
	.align		4
.L_45:
        /*009c*/ 	.byte	0x03, 0x19
        /*009e*/ 	.short	0x0020


	//----- nvinfo : EIATTR_PARAM_CBANK
	.align		4
        /*00a0*/ 	.byte	0x04, 0x0a
        /*00a2*/ 	.short	(.L_47 - .L_46)
	.align		4
.L_46:
        /*00a4*/ 	.word	index@(.nv.constant0.ott_from_var_many_series_one_param_f32)
        /*00a8*/ 	.short	0x0380
        /*00aa*/ 	.short	0x0020


	//----- nvinfo : EIATTR_SW_WAR
	.align		4
.L_47:
        /*00ac*/ 	.byte	0x04, 0x36
        /*00ae*/ 	.short	(.L_49 - .L_48)
.L_48:
        /*00b0*/ 	.word	0x00000008
.L_49:


//--------------------- .nv.info.ott_many_series_one_param_f32 --------------------------
	.section	.nv.info.ott_many_series_one_param_f32,"",@"SHT_CUDA_INFO"
	.sectionflags	@""
	.align	4


	//----- nvinfo : EIATTR_CUDA_API_VERSION
	.align		4
        /*0000*/ 	.byte	0x04, 0x37
        /*0002*/ 	.short	(.L_51 - .L_50)
.L_50:
        /*0004*/ 	.word	0x00000082


	//----- nvinfo : EIATTR_KPARAM_INFO
	.align		4
.L_51:
        /*0008*/ 	.byte	0x04, 0x17
        /*000a*/ 	.short	(.L_53 - .L_52)
.L_52:
        /*000c*/ 	.word	0x00000000
        /*0010*/ 	.short	0x0004
        /*0012*/ 	.short	0x0018
        /*0014*/ 	.byte	0x00, 0xf5, 0x21, 0x00


	//----- nvinfo : EIATTR_KPARAM_INFO
	.align		4
.L_53:
        /*0018*/ 	.byte	0x04, 0x17
        /*001a*/ 	.short	(.L_55 - .L_54)
.L_54:
        /*001c*/ 	.word	0x00000000
        /*0020*/ 	.short	0x0003
        /*0022*/ 	.short	0x0010
        /*0024*/ 	.byte	0x00, 0xf0, 0x11, 0x00


	//----- nvinfo : EIATTR_KPARAM_INFO
	.align		4
.L_55:
        /*0028*/ 	.byte	0x04, 0x17
        /*002a*/ 	.short	(.L_57 - .L_56)
.L_56:
        /*002c*/ 	.word	0x00000000
        /*0030*/ 	.short	0x0002
        /*0032*/ 	.short	0x000c
        /*0034*/ 	.byte	0x00, 0xf0, 0x11, 0x00


	//----- nvinfo : EIATTR_KPARAM_INFO
	.align		4
.L_57:
        /*0038*/ 	.byte	0x04, 0x17
        /*003a*/ 	.short	(.L_59 - .L_58)
.L_58:
        /*003c*/ 	.word	0x00000000
        /*0040*/ 	.short	0x0001
        /*0042*/ 	.short	0x0008
        /*0044*/ 	.byte	0x00, 0xf0, 0x11, 0x00


	//----- nvinfo : EIATTR_KPARAM_INFO
	.align		4
.L_59:
        /*0048*/ 	.byte	0x04, 0x17
        /*004a*/ 	.short	(.L_61 - .L_60)
.L_60:
        /*004c*/ 	.word	0x00000000
        /*0050*/ 	.short	0x0000
        /*0052*/ 	.short	0x0000
        /*0054*/ 	.byte	0x00, 0xf5, 0x21, 0x00


	//----- nvinfo : EIATTR_SPARSE_MMA_MASK
	.align		4
.L_61:
        /*0058*/ 	.byte	0x03, 0x50
        /*005a*/ 	.short	0x0000


	//----- nvinfo : EIATTR_MAXREG_COUNT
	.align		4
        /*005c*/ 	.byte	0x03, 0x1b
        /*005e*/ 	.short	0x00ff


	//----- nvinfo : EIATTR_MERCURY_ISA_VERSION
	.align		4
        /*0060*/ 	.byte	0x03, 0x5f
        /*0062*/ 	.short	0x0101


	//----- nvinfo : EIATTR_VRC_CTA_INIT_COUNT
	.align		4
        /*0064*/ 	.byte	0x02, 0x4a
	.zero		1
	.zero		1


	//----- nvinfo : EIATTR_EXIT_INSTR_OFFSETS
	.align		4
        /*0068*/ 	.byte	0x04, 0x1c
        /*006a*/ 	.short	(.L_63 - .L_62)


	//   ....[0]....
.L_62:
        /*006c*/ 	.word	0x00000090


	//   ....[1]....
        /*0070*/ 	.word	0x00000250


	//   ....[2]....
        /*0074*/ 	.word	0x00000400


	//   ....[3]....
        /*0078*/ 	.word	0x00000d90


	//   ....[4]....
        /*007c*/ 	.word	0x00001090


	//----- nvinfo : EIATTR_CBANK_PARAM_SIZE
	.align		4
.L_63:
        /*0080*/ 	.byte	0x03, 0x19
        /*0082*/ 	.short	0x0020


	//----- nvinfo : EIATTR_PARAM_CBANK
	.align		4
        /*0084*/ 	.byte	0x04, 0x0a
        /*0086*/ 	.short	(.L_65 - .L_64)
	.align		4
.L_64:
        /*0088*/ 	.word	index@(.nv.constant0.ott_many_series_one_param_f32)
        /*008c*/ 	.short	0x0380
        /*008e*/ 	.short	0x0020


	//----- nvinfo : EIATTR_SW_WAR
	.align		4
.L_65:
        /*0090*/ 	.byte	0x04, 0x36
        /*0092*/ 	.short	(.L_67 - .L_66)
.L_66:
        /*0094*/ 	.word	0x00000008
.L_67:


//--------------------- .nv.info.ott_from_var_batch_f32 --------------------------
	.section	.nv.info.ott_from_var_batch_f32,"",@"SHT_CUDA_INFO"
	.sectionflags	@""
	.align	4


	//----- nvinfo : EIATTR_CUDA_API_VERSION
	.align		4
        /*0000*/ 	.byte	0x04, 0x37
        /*0002*/ 	.short	(.L_69 - .L_68)
.L_68:
        /*0004*/ 	.word	0x00000082


	//----- nvinfo : EIATTR_KPARAM_INFO
	.align		4
.L_69:
        /*0008*/ 	.byte	0x04, 0x17
        /*000a*/ 	.short	(.L_71 - .L_70)
.L_70:
        /*000c*/ 	.word	0x00000000
        /*0010*/ 	.short	0x0005
        /*0012*/ 	.short	0x0020
        /*0014*/ 	.byte	0x00, 0xf5, 0x21, 0x00


	//----- nvinfo : EIATTR_KPARAM_INFO
	.align		4
.L_71:
        /*0018*/ 	.byte	0x04, 0x17
        /*001a*/ 	.short	(.L_73 - .L_72)
.L_72:
        /*001c*/ 	.word	0x00000000
        /*0020*/ 	.short	0x0004
        /*0022*/ 	.short	0x001c
        /*0024*/ 	.byte	0x00, 0xf0, 0x11, 0x00


	//----- nvinfo : EIATTR_KPARAM_INFO
	.align		4
.L_73:
        /*0028*/ 	.byte	0x04, 0x17
        /*002a*/ 	.short	(.L_75 - .L_74)
.L_74:
        /*002c*/ 	.word	0x00000000
        /*0030*/ 	.short	0x0003
        /*0032*/ 	.short	0x0018
        /*0034*/ 	.byte	0x00, 0xf0, 0x11, 0x00


	//----- nvinfo : EIATTR_KPARAM_INFO
	.align		4
.L_75:
        /*0038*/ 	.byte	0x04, 0x17
        /*003a*/ 	.short	(.L_77 - .L_76)
.L_76:
        /*003c*/ 	.word	0x00000000
        /*0040*/ 	.short	0x0002
        /*0042*/ 	.short	0x0010
        /*0044*/ 	.byte	0x00, 0xf5, 0x21, 0x00


	//----- nvinfo : EIATTR_KPARAM_INFO
	.align		4
.L_77:
        /*0048*/ 	.byte	0x04, 0x17
        /*004a*/ 	.short	(.L_79 - .L_78)
.L_78:
        /*004c*/ 	.word	0x00000000
        /*0050*/ 	.short	0x0001
        /*0052*/ 	.short	0x0008
        /*0054*/ 	.byte	0x00, 0xf5, 0x21, 0x00


	//----- nvinfo : EIATTR_KPARAM_INFO
	.align		4
.L_79:
        /*0058*/ 	.byte	0x04, 0x17
        /*005a*/ 	.short	(.L_81 - .L_80)
.L_80:
        /*005c*/ 	.word	0x00000000
        /*0060*/ 	.short	0x0000
        /*0062*/ 	.short	0x0000
        /*0064*/ 	.byte	0x00, 0xf5, 0x21, 0x00


	//----- nvinfo : EIATTR_SPARSE_MMA_MASK
	.align		4
.L_81:
        /*0068*/ 	.byte	0x03, 0x50
        /*006a*/ 	.short	0x0000


	//----- nvinfo : EIATTR_MAXREG_COUNT
	.align		4
        /*006c*/ 	.byte	0x03, 0x1b
        /*006e*/ 	.short	0x00ff


	//----- nvinfo : EIATTR_MERCURY_ISA_VERSION
	.align		4
        /*0070*/ 	.byte	0x03, 0x5f
        /*0072*/ 	.short	0x0101


	//----- nvinfo : EIATTR_VRC_CTA_INIT_COUNT
	.align		4
        /*0074*/ 	.byte	0x02, 0x4a
	.zero		1
	.zero		1


	//----- nvinfo : EIATTR_EXIT_INSTR_OFFSETS
	.align		4
        /*0078*/ 	.byte	0x04, 0x1c
        /*007a*/ 	.short	(.L_83 - .L_82)


	//   ....[0]....
.L_82:
        /*007c*/ 	.word	0x00000070


	//   ....[1]....
        /*0080*/ 	.word	0x00000130


	//   ....[2]....
        /*0084*/ 	.word	0x000002a0


	//   ....[3]....
        /*0088*/ 	.word	0x000010f0


	//   ....[4]....
        /*008c*/ 	.word	0x00001600


	//   ....[5]....
        /*0090*/ 	.word	0x00001f20


	//----- nvinfo : EIATTR_CRS_STACK_SIZE
	.align		4
.L_83:
        /*0094*/ 	.byte	0x04, 0x1e
        /*0096*/ 	.short	(.L_85 - .L_84)
.L_84:
        /*0098*/ 	.word	0x00000000


	//----- nvinfo : EIATTR_CBANK_PARAM_SIZE
	.align		4
.L_85:
        /*009c*/ 	.byte	0x03, 0x19
        /*009e*/ 	.short	0x0028


	//----- nvinfo : EIATTR_PARAM_CBANK
	.align		4
        /*00a0*/ 	.byte	0x04, 0x0a
        /*00a2*/ 	.short	(.L_87 - .L_86)
	.align		4
.L_86:
        /*00a4*/ 	.word	index@(.nv.constant0.ott_from_var_batch_f32)
        /*00a8*/ 	.short	0x0380
        /*00aa*/ 	.short	0x0028


	//----- nvinfo : EIATTR_SW_WAR
	.align		4
.L_87:
        /*00ac*/ 	.byte	0x04, 0x36
        /*00ae*/ 	.short	(.L_89 - .L_88)
.L_88:
        /*00b0*/ 	.word	0x00000008
.L_89:


//--------------------- .nv.info.ott_apply_single_f32 --------------------------
	.section	.nv.info.ott_apply_single_f32,"",@"SHT_CUDA_INFO"
	.sectionflags	@""
	.align	4


	//----- nvinfo : EIATTR_CUDA_API_VERSION
	.align		4
        /*0000*/ 	.byte	0x04, 0x37
        /*0002*/ 	.short	(.L_91 - .L_90)
.L_90:
        /*0004*/ 	.word	0x00000082


	//----- nvinfo : EIATTR_KPARAM_INFO
	.align		4
.L_91:
        /*0008*/ 	.byte	0x04, 0x17
        /*000a*/ 	.short	(.L_93 - .L_92)
.L_92:
        /*000c*/ 	.word	0x00000000
        /*0010*/ 	.short	0x0003
        /*0012*/ 	.short	0x0010
        /*0014*/ 	.byte	0x00, 0xf5, 0x21, 0x00


	//----- nvinfo : EIATTR_KPARAM_INFO
	.align		4
.L_93:
        /*0018*/ 	.byte	0x04, 0x17
        /*001a*/ 	.short	(.L_95 - .L_94)
.L_94:
        /*001c*/ 	.word	0x00000000
        /*0020*/ 	.short	0x0002
        /*0022*/ 	.short	0x000c
        /*0024*/ 	.byte	0x00, 0xf0, 0x11, 0x00


	//----- nvinfo : EIATTR_KPARAM_INFO
	.align		4
.L_95:
        /*0028*/ 	.byte	0x04, 0x17
        /*002a*/ 	.short	(.L_97 - .L_96)
.L_96:
        /*002c*/ 	.word	0x00000000
        /*0030*/ 	.short	0x0001
        /*0032*/ 	.short	0x0008
        /*0034*/ 	.byte	0x00, 0xf0, 0x11, 0x00


	//----- nvinfo : EIATTR_KPARAM_INFO
	.align		4
.L_97:
        /*0038*/ 	.byte	0x04, 0x17
        /*003a*/ 	.short	(.L_99 - .L_98)
.L_98:
        /*003c*/ 	.word	0x00000000
        /*0040*/ 	.short	0x0000
        /*0042*/ 	.short	0x0000
        /*0044*/ 	.byte	0x00, 0xf5, 0x21, 0x00


	//----- nvinfo : EIATTR_SPARSE_MMA_MASK
	.align		4
.L_99:
        /*0048*/ 	.byte	0x03, 0x50
        /*004a*/ 	.short	0x0000


	//----- nvinfo : EIATTR_MAXREG_COUNT
	.align		4
        /*004c*/ 	.byte	0x03, 0x1b
        /*004e*/ 	.short	0x00ff


	//----- nvinfo : EIATTR_MERCURY_ISA_VERSION
	.align		4
        /*0050*/ 	.byte	0x03, 0x5f
        /*0052*/ 	.short	0x0101


	//----- nvinfo : EIATTR_VRC_CTA_INIT_COUNT
	.align		4
        /*0054*/ 	.byte	0x02, 0x4a
	.zero		1
	.zero		1


	//----- nvinfo : EIATTR_EXIT_INSTR_OFFSETS
	.align		4
        /*0058*/ 	.byte	0x04, 0x1c
        /*005a*/ 	.short	(.L_101 - .L_100)


	//   ....[0]....
.L_100:
        /*005c*/ 	.word	0x00000060


	//   ....[1]....
        /*0060*/ 	.word	0x00000200


	//   ....[2]....
        /*0064*/ 	.word	0x00000310


	//   ....[3]....
        /*0068*/ 	.word	0x00000400


	//   ....[4]....
        /*006c*/ 	.word	0x00000cc0


	//   ....[5]....
        /*0070*/ 	.word	0x00000fb0


	//----- nvinfo : EIATTR_CBANK_PARAM_SIZE
	.align		4
.L_101:
        /*0074*/ 	.byte	0x03, 0x19
        /*0076*/ 	.short	0x0018


	//----- nvinfo : EIATTR_PARAM_CBANK
	.align		4
        /*0078*/ 	.byte	0x04, 0x0a
        /*007a*/ 	.short	(.L_103 - .L_102)
	.align		4
.L_102:
        /*007c*/ 	.word	index@(.nv.constant0.ott_apply_single_f32)
        /*0080*/ 	.short	0x0380
        /*0082*/ 	.short	0x0018


	//----- nvinfo : EIATTR_SW_WAR
	.align		4
.L_103:
        /*0084*/ 	.byte	0x04, 0x36
        /*0086*/ 	.short	(.L_105 - .L_104)
.L_104:
        /*0088*/ 	.word	0x00000008
.L_105:


//--------------------- .nv.callgraph             --------------------------
	.section	.nv.callgraph,"",@"SHT_CUDA_CALLGRAPH"
	.align	4
	.sectionentsize	8
	.align		4
        /*0000*/ 	.word	0x00000000
	.align		4
        /*0004*/ 	.word	0xffffffff
	.align		4
        /*0008*/ 	.word	0x00000000
	.align		4
        /*000c*/ 	.word	0xfffffffe
	.align		4
        /*0010*/ 	.word	0x00000000
	.align		4
        /*0014*/ 	.word	0xfffffffd
	.align		4
        /*0018*/ 	.word	0x00000000
	.align		4
        /*001c*/ 	.word	0xfffffffc


//--------------------- .text.ott_from_var_many_series_one_param_f32 --------------------------
	.section	.text.ott_from_var_many_series_one_param_f32,"ax",@progbits
	.align	128
        .global         ott_from_var_many_series_one_param_f32
        .type           ott_from_var_many_series_one_param_f32,@function
        .size           ott_from_var_many_series_one_param_f32,(.L_x_69 - ott_from_var_many_series_one_param_f32)
        .other          ott_from_var_many_series_one_param_f32,@"STO_CUDA_ENTRY STV_DEFAULT"
ott_from_var_many_series_one_param_f32:
.text.ott_from_var_many_series_one_param_f32:
[----:B------:R-:W0:Y:S01]  /*0000*/  LDC R1, c[0x0][0x37c] ;  /* 0x0000df00ff017b82 */ /* 0x000e220000000800 */
[----:B------:R-:W1:Y:S07]  /*0010*/  S2R R0, SR_TID.X ;  /* 0x0000000000007919 */ /* 0x000e6e0000002100 */
[----:B------:R-:W2:Y:S01]  /*0020*/  S2UR UR8, SR_CTAID.X ;  /* 0x00000000000879c3 */ /* 0x000ea20000002500 */
[----:B0-----:R-:W-:-:S05]  /*0030*/  VIADD R1, R1, 0xffffffb8 ;  /* 0xffffffb801017836 */ /* 0x001fca0000000000 */
[----:B------:R-:W-:Y:S02]  /*0040*/  R2UR UR20, R1 ;  /* 0x00000000011472ca */ /* 0x000fe400000e0000 */
[----:B------:R-:W2:Y:S02]  /*0050*/  LDC R2, c[0x0][0x388] ;  /* 0x0000e200ff027b82 */ /* 0x000ea40000000800 */
[----:B--2---:R-:W-:-:S04]  /*0060*/  ISETP.LE.AND P0, PT, R2, UR8, PT ;  /* 0x0000000802007c0c */ /* 0x004fc8000bf03270 */
[----:B-1----:R-:W-:-:S13]  /*0070*/  ISETP.NE.OR P0, PT, R0, RZ, P0 ;  /* 0x000000ff0000720c */ /* 0x002fda0000705670 */
[----:B------:R-:W-:Y:S05]  /*0080*/  @P0 EXIT ;  /* 0x000000000000094d */ /* 0x000fea0003800000 */
[----:B------:R-:W0:Y:S02]  /*0090*/  LDCU UR4, c[0x0][0x390] ;  /* 0x00007200ff0477ac */ /* 0x000e240008000800 */
[----:B0-----:R-:W-:Y:S01]  /*00a0*/  I2FP.F32.S32 R0, UR4 ;  /* 0x0000000400007c45 */ /* 0x001fe20008201400 */
[----:B------:R-:W-:Y:S02]  /*00b0*/  UMOV UR4, 0x40000000 ;  /* 0x4000000000047882 */ /* 0x000fe40000000000 */
[----:B------:R-:W-:Y:S02]  /*00c0*/  IMAD.U32 R5, RZ, RZ, UR4 ;  /* 0x00000004ff057e24 */ /* 0x000fe4000f8e00ff */
[----:B------:R-:W-:-:S04]  /*00d0*/  FADD R6, R0, 1 ;  /* 0x3f80000000067421 */ /* 0x000fc80000000000 */
[----:B------:R-:W0:Y:S08]  /*00e0*/  MUFU.RCP R3, R6 ;  /* 0x0000000600037308 */ /* 0x000e300000001000 */
[----:B------:R-:W1:Y:S01]  /*00f0*/  FCHK P0, R5, R6 ;  /* 0x0000000605007302 */ /* 0x000e620000000000 */
[----:B0-----:R-:W-:-:S04]  /*0100*/  FFMA R0, -R6, R3, 1 ;  /* 0x3f80000006007423 */ /* 0x001fc80000000103 */
[----:B------:R-:W-:-:S04]  /*0110*/  FFMA R0, R3, R0, R3 ;  /* 0x0000000003007223 */ /* 0x000fc80000000003 */
[----:B------:R-:W-:-:S04]  /*0120*/  FFMA R7, R0, 2, RZ ;  /* 0x4000000000077823 */ /* 0x000fc800000000ff */
[----:B------:R-:W-:-:S04]  /*0130*/  FFMA R2, -R6, R7, 2 ;  /* 0x4000000006027423 */ /* 0x000fc80000000107 */
[----:B------:R-:W-:Y:S01]  /*0140*/  FFMA R7, R0, R2, R7 ;  /* 0x0000000200077223 */ /* 0x000fe20000000007 */
[----:B-1----:R-:W-:Y:S06]  /*0150*/  @!P0 BRA `(.L_x_0) ;  /* 0x0000000000108947 */ /* 0x002fec0003800000 */
[----:B------:R-:W-:Y:S01]  /*0160*/  IMAD.MOV.U32 R5, RZ, RZ, 0x40000000 ;  /* 0x40000000ff057424 */ /* 0x000fe200078e00ff */
[----:B------:R-:W-:-:S07]  /*0170*/  MOV R14, 0x190 ;  /* 0x00000190000e7802 */ /* 0x000fce0000000f00 */
[----:B------:R-:W-:Y:S05]  /*0180*/  CALL.REL.NOINC `($__internal_0_$__cuda_sm3x_div_rn_noftz_f32_slowpath) ;  /* 0x0000002400647944 */ /* 0x000fea0003c00000 */
[----:B------:R-:W-:-:S07]  /*0190*/  IMAD.MOV.U32 R7, RZ, RZ, R5 ;  /* 0x000000ffff077224 */ /* 0x000fce00078e0005 */
.L_x_0:
[----:B------:R-:W0:Y:S02]  /*01a0*/  LDCU UR7, c[0x0][0x38c] ;  /* 0x00007180ff0777ac */ /* 0x000e240008000800 */
[----:B0-----:R-:W-:-:S06]  /*01b0*/  UISETP.GE.AND UP0, UPT, UR7, 0x1, UPT ;  /* 0x000000010700788c */ /* 0x001fcc000bf06270 */
[----:B------:R-:W-:-:S13]  /*01c0*/  PLOP3.LUT P0, PT, PT, PT, UP0, 0x80, 0x8 ;  /* 0x000000000008781c */ /* 0x000fda0003f0f008 */
[----:B------:R-:W-:Y:S05]  /*01d0*/  @!P0 EXIT ;  /* 0x000000000000894d */ /* 0x000fea0003800000 */
[----:B------:R-:W0:Y:S01]  /*01e0*/  LDCU.64 UR10, c[0x0][0x380] ;  /* 0x00007000ff0a77ac */ /* 0x000e220008000a00 */
[----:B------:R-:W1:Y:S01]  /*01f0*/  LDC R9, c[0x0][0x394] ;  /* 0x0000e500ff097b82 */ /* 0x000e620000000800 */
[----:B------:R-:W-:Y:S01]  /*0200*/  USHF.L.U32 UR4, UR8, 0x2, URZ ;  /* 0x0000000208047899 */ /* 0x000fe200080006ff */
[----:B------:R-:W2:Y:S01]  /*0210*/  LDCU.64 UR18, c[0x0][0x358] ;  /* 0x00006b00ff1277ac */ /* 0x000ea20008000a00 */
[----:B------:R-:W-:Y:S02]  /*0220*/  USHF.R.U32.HI UR5, URZ, 0x1e, UR8 ;  /* 0x0000001eff057899 */ /* 0x000fe40008011608 */
[----:B0-----:R-:W-:-:S04]  /*0230*/  UIADD3 UR6, UP0, UPT, UR4, UR10, URZ ;  /* 0x0000000a04067290 */ /* 0x001fc8000ff1e0ff */
[----:B------:R-:W-:Y:S02]  /*0240*/  UIADD3.X UR9, UPT, UPT, UR5, UR11, URZ, UP0, !UPT ;  /* 0x0000000b05097290 */ /* 0x000fe400087fe4ff */
[----:B------:R-:W-:-:S04]  /*0250*/  IMAD.U32 R2, RZ, RZ, UR6 ;  /* 0x00000006ff027e24 */ /* 0x000fc8000f8e00ff */
[----:B------:R-:W-:-:S05]  /*0260*/  IMAD.U32 R3, RZ, RZ, UR9 ;  /* 0x00000009ff037e24 */ /* 0x000fca000f8e00ff */
[----:B--2---:R-:W2:Y:S01]  /*0270*/  LDG.E.CONSTANT R2, desc[UR18][R2.64] ;  /* 0x0000001202027981 */ /* 0x004ea2000c1e9900 */
[----:B------:R-:W-:Y:S01]  /*0280*/  IMAD.MOV.U32 R8, RZ, RZ, 0x3ba3d70a ;  /* 0x3ba3d70aff087424 */ /* 0x000fe200078e00ff */
[----:B------:R-:W-:Y:S01]  /*0290*/  UMOV UR6, URZ ;  /* 0x000000ff00067c82 */ /* 0x000fe20008000000 */
[----:B------:R-:W-:Y:S01]  /*02a0*/  IMAD.U32 R4, RZ, RZ, UR5 ;  /* 0x00000005ff047e24 */ /* 0x000fe2000f8e00ff */
[----:B------:R-:W-:Y:S01]  /*02b0*/  UMOV UR5, URZ ;  /* 0x000000ff00057c82 */ /* 0x000fe20008000000 */
[----:B------:R-:W-:Y:S02]  /*02c0*/  IMAD.U32 R0, RZ, RZ, UR4 ;  /* 0x00000004ff007e24 */ /* 0x000fe4000f8e00ff */
[C---:B-1----:R-:W-:Y:S01]  /*02d0*/  FFMA R8, R9.reuse, -R8, 1 ;  /* 0x3f80000009087423 */ /* 0x042fe20000000808 */
[----:B------:R-:W-:Y:S01]  /*02e0*/  FMUL R9, R9, 0.0099999997764825820923 ;  /* 0x3c23d70a09097820 */ /* 0x000fe20000400000 */
[----:B--2---:R-:W-:-:S13]  /*02f0*/  FSETP.NE.AND P0, PT, |R2|, +INF , PT ;  /* 0x7f8000000200780b */ /* 0x004fda0003f05200 */
[----:B------:R-:W-:Y:S05]  /*0300*/  @P0 BRA `(.L_x_1) ;  /* 0x0000000000540947 */ /* 0x000fea0003800000 */
[----:B------:R-:W0:Y:S01]  /*0310*/  LDC R11, c[0x0][0x388] ;  /* 0x0000e200ff0b7b82 */ /* 0x000e220000000800 */
[----:B------:R-:W1:Y:S01]  /*0320*/  LDCU UR7, c[0x0][0x38c] ;  /* 0x00007180ff0777ac */ /* 0x000e620008000800 */
[----:B------:R-:W2:Y:S02]  /*0330*/  LDCU.64 UR10, c[0x0][0x380] ;  /* 0x00007000ff0a77ac */ /* 0x000ea40008000a00 */
.L_x_2:
[----:B------:R-:W-:-:S04]  /*0340*/  UIADD3 UR4, UPT, UPT, UR5, 0x1, URZ ;  /* 0x0000000105047890 */ /* 0x000fc8000fffe0ff */
[----:B-1----:R-:W-:-:S06]  /*0350*/  UISETP.NE.AND UP0, UPT, UR4, UR7, UPT ;  /* 0x000000070400728c */ /* 0x002fcc000bf05270 */
[----:B------:R-:W-:-:S13]  /*0360*/  PLOP3.LUT P0, PT, PT, PT, UP0, 0x80, 0x8 ;  /* 0x000000000008781c */ /* 0x000fda0003f0f008 */
[----:B--2---:R-:W-:Y:S05]  /*0370*/  @!P0 EXIT ;  /* 0x000000000000894d */ /* 0x004fea0003800000 */
[----:B------:R-:W-:Y:S01]  /*0380*/  IMAD.U32 R2, RZ, RZ, UR8 ;  /* 0x00000008ff027e24 */ /* 0x000fe2000f8e00ff */
[----:B------:R-:W-:Y:S01]  /*0390*/  UMOV UR5, UR4 ;  /* 0x0000000400057c82 */ /* 0x000fe20008000000 */
[----:B------:R-:W-:Y:S02]  /*03a0*/  IMAD.MOV.U32 R3, RZ, RZ, RZ ;  /* 0x000000ffff037224 */ /* 0x000fe400078e00ff */
[----:B------:R-:W-:Y:S02]  /*03b0*/  IMAD.MOV.U32 R5, RZ, RZ, RZ ;  /* 0x000000ffff057224 */ /* 0x000fe400078e00ff */
[----:B0-----:R-:W-:-:S04]  /*03c0*/  IMAD.WIDE.U32 R2, R11, UR5, R2 ;  /* 0x000000050b027c25 */ /* 0x001fc8000f8e0002 */
[----:B------:R-:W-:Y:S02]  /*03d0*/  IMAD.IADD R3, R3, 0x1, R5 ;  /* 0x0000000103037824 */ /* 0x000fe400078e0205 */
[----:B------:R-:W-:-:S03]  /*03e0*/  IMAD.SHL.U32 R0, R2, 0x4, RZ ;  /* 0x0000000402007824 */ /* 0x000fc600078e00ff */
[----:B------:R-:W-:Y:S02]  /*03f0*/  SHF.L.U64.HI R4, R2, 0x2, R3 ;  /* 0x0000000202047819 */ /* 0x000fe40000010203 */
[----:B------:R-:W-:-:S04]  /*0400*/  IADD3 R2, P0, PT, R0, UR10, RZ ;  /* 0x0000000a00027c10 */ /* 0x000fc8000ff1e0ff */
[----:B------:R-:W-:-:S05]  /*0410*/  IADD3.X R3, PT, PT, R4, UR11, RZ, P0, !PT ;  /* 0x0000000b04037c10 */ /* 0x000fca00087fe4ff */
[----:B------:R-:W2:Y:S01]  /*0420*/  LDG.E.CONSTANT R2, desc[UR18][R2.64] ;  /* 0x0000001202027981 */ /* 0x000ea2000c1e9900 */
[----:B------:R-:W-:Y:S01]  /*0430*/  UIADD3 UR6, UPT, UPT, UR6, -0x1, URZ ;  /* 0xffffffff06067890 */ /* 0x000fe2000fffe0ff */
[----:B--2---:R-:W-:-:S13]  /*0440*/  FSETP.NE.AND P0, PT, |R2|, +INF , PT ;  /* 0x7f8000000200780b */ /* 0x004fda0003f05200 */
[----:B------:R-:W-:Y:S05]  /*0450*/  @!P0 BRA `(.L_x_2) ;  /* 0xfffffffc00b88947 */ /* 0x000fea000383ffff */
.L_x_1:
[----:B------:R-:W0:Y:S01]  /*0460*/  LDCU.64 UR12, c[0x0][0x398] ;  /* 0x00007300ff0c77ac */ /* 0x000e220008000a00 */
[----:B------:R-:W-:Y:S01]  /*0470*/  FFMA R17, -RZ, R9, RZ ;  /* 0x00000009ff117223 */ /* 0x000fe200000001ff */
[----:B------:R-:W-:Y:S01]  /*0480*/  FADD R11, R8, R9 ;  /* 0x00000009080b7221 */ /* 0x000fe20000000000 */
[----:B------:R-:W-:Y:S01]  /*0490*/  STL [R1], RZ ;  /* 0x000000ff01007387 */ /* 0x000fe20000100800 */
[----:B------:R-:W-:Y:S02]  /*04a0*/  UIADD3 UR4, UPT, UPT, UR7, -0x1, URZ ;  /* 0xffffffff07047890 */ /* 0x000fe4000fffe0ff */
[----:B------:R-:W-:Y:S01]  /*04b0*/  FSETP.GEU.AND P0, PT, R17, RZ, PT ;  /* 0x000000ff1100720b */ /* 0x000fe20003f0e000 */
[----:B------:R-:W-:Y:S04]  /*04c0*/  STL [R1+0x24], RZ ;  /* 0x000024ff01007387 */ /* 0x000fe80000100800 */
[----:B------:R-:W-:Y:S04]  /*04d0*/  STL [R1+0x4], RZ ;  /* 0x000004ff01007387 */ /* 0x000fe80000100800 */
[----:B------:R-:W-:Y:S01]  /*04e0*/  STL [R1+0x28], RZ ;  /* 0x000028ff01007387 */ /* 0x000fe20000100800 */
[----:B0-----:R-:W-:Y:S01]  /*04f0*/  IADD3 R2, P1, PT, R0, UR12, RZ ;  /* 0x0000000c00027c10 */ /* 0x001fe2000ff3e0ff */
[----:B------:R-:W-:-:S02]  /*0500*/  UIADD3 UR12, UPT, UPT, UR5, 0x8, URZ ;  /* 0x00000008050c7890 */ /* 0x000fc4000fffe0ff */
[----:B------:R-:W-:Y:S01]  /*0510*/  STL [R1+0x8], RZ ;  /* 0x000008ff01007387 */ /* 0x000fe20000100800 */
[----:B------:R-:W-:Y:S01]  /*0520*/  FSEL R0, R11, R8, !P0 ;  /* 0x000000080b007208 */ /* 0x000fe20004000000 */
[----:B------:R-:W-:Y:S02]  /*0530*/  UISETP.GE.AND UP0, UPT, UR12, UR7, UPT ;  /* 0x000000070c00728c */ /* 0x000fe4000bf06270 */
[----:B------:R-:W-:Y:S01]  /*0540*/  STL [R1+0x2c], RZ ;  /* 0x00002cff01007387 */ /* 0x000fe20000100800 */
[----:B------:R-:W-:Y:S01]  /*0550*/  IADD3.X R3, PT, PT, R4, UR13, RZ, P1, !PT ;  /* 0x0000000d04037c10 */ /* 0x000fe20008ffe4ff */
[----:B------:R-:W-:Y:S01]  /*0560*/  FMUL R5, R17, R0 ;  /* 0x0000000011057220 */ /* 0x000fe20000400000 */
[----:B------:R-:W-:Y:S01]  /*0570*/  USEL UR21, UR12, UR4, !UP0 ;  /* 0x000000040c157287 */ /* 0x000fe2000c000000 */
[----:B------:R-:W-:Y:S01]  /*0580*/  STL [R1+0xc], RZ ;  /* 0x00000cff01007387 */ /* 0x000fe20000100800 */
[----:B------:R-:W-:Y:S01]  /*0590*/  IMAD.MOV.U32 R0, RZ, RZ, 0x1 ;  /* 0x00000001ff007424 */ /* 0x000fe200078e00ff */
[----:B------:R-:W-:Y:S01]  /*05a0*/  UMOV UR4, URZ ;  /* 0x000000ff00047c82 */ /* 0x000fe20008000000 */
[----:B------:R-:W-:Y:S01]  /*05b0*/  UISETP.GT.AND UP0, UPT, UR21, UR5, UPT ;  /* 0x000000051500728c */ /* 0x000fe2000bf04270 */
[----:B------:R-:W-:Y:S01]  /*05c0*/  STL [R1+0x30], RZ ;  /* 0x000030ff01007387 */ /* 0x000fe20000100800 */
[----:B------:R-:W-:-:S03]  /*05d0*/  IMAD.MOV.U32 R4, RZ, RZ, R17 ;  /* 0x000000ffff047224 */ /* 0x000fc600078e0011 */
[----:B------:R-:W-:Y:S04]  /*05e0*/  STL [R1+0x10], RZ ;  /* 0x000010ff01007387 */ /* 0x000fe80000100800 */
        /* <DEDUP_REMOVED lines=9> */
[----:B------:R0:W-:Y:S02]  /*0680*/  STG.E desc[UR18][R2.64], R5 ;  /* 0x0000000502007986 */ /* 0x0001e4000c101912 */
[----:B0-----:R-:W-:Y:S01]  /*0690*/  FFMA R5, RZ, R9, RZ ;  /* 0x00000009ff057223 */ /* 0x001fe200000000ff */
[----:B------:R-:W-:-:S03]  /*06a0*/  CS2R R2, SRZ ;  /* 0x0000000000027805 */ /* 0x000fc6000001ff00 */
[----:B------:R-:W-:Y:S01]  /*06b0*/  IMAD.MOV.U32 R10, RZ, RZ, R5 ;  /* 0x000000ffff0a7224 */ /* 0x000fe200078e0005 */
[----:B------:R-:W-:Y:S06]  /*06c0*/  BRA.U !UP0, `(.L_x_3) ;  /* 0x0000000d084c7547 */ /* 0x000fec000b800000 */
[----:B------:R-:W-:Y:S01]  /*06d0*/  UIADD3 UR4, UPT, UPT, UR5, 0x1, URZ ;  /* 0x0000000105047890 */ /* 0x000fe2000fffe0ff */
[----:B------:R-:W-:Y:S01]  /*06e0*/  CS2R R2, SRZ ;  /* 0x0000000000027805 */ /* 0x000fe2000001ff00 */
[----:B------:R-:W-:Y:S01]  /*06f0*/  IMAD.MOV.U32 R0, RZ, RZ, 0x1 ;  /* 0x00000001ff007424 */ /* 0x000fe200078e00ff */
[----:B------:R-:W-:Y:S01]  /*0700*/  UMOV UR13, UR5 ;  /* 0x00000005000d7c82 */ /* 0x000fe20008000000 */
[----:B------:R-:W-:Y:S01]  /*0710*/  UISETP.NE.AND UP0, UPT, UR21, UR4, UPT ;  /* 0x000000041500728c */ /* 0x000fe2000bf05270 */
[----:B------:R-:W-:Y:S02]  /*0720*/  IMAD.MOV.U32 R10, RZ, RZ, R5 ;  /* 0x000000ffff0a7224 */ /* 0x000fe400078e0005 */
[----:B------:R-:W-:Y:S01]  /*0730*/  IMAD.MOV.U32 R4, RZ, RZ, R17 ;  /* 0x000000ffff047224 */ /* 0x000fe200078e0011 */
[----:B------:R-:W-:-:S05]  /*0740*/  UMOV UR4, URZ ;  /* 0x000000ff00047c82 */ /* 0x000fca0008000000 */
[----:B------:R-:W-:Y:S05]  /*0750*/  BRA.U !UP0, `(.L_x_4) ;  /* 0x0000000908107547 */ /* 0x000fea000b800000 */
[----:B------:R-:W0:Y:S01]  /*0760*/  LDCU UR16, c[0x0][0x388] ;  /* 0x00007100ff1077ac */ /* 0x000e220008000800 */
[----:B------:R-:W-:Y:S02]  /*0770*/  IMAD.MOV.U32 R3, RZ, RZ, RZ ;  /* 0x000000ffff037224 */ /* 0x000fe400078e00ff */
[----:B------:R-:W-:Y:S01]  /*0780*/  IMAD.MOV.U32 R0, RZ, RZ, 0x1 ;  /* 0x00000001ff007424 */ /* 0x000fe200078e00ff */
[----:B------:R-:W-:Y:S01]  /*0790*/  UIADD3 UR6, UPT, UPT, UR21, UR6, URZ ;  /* 0x0000000615067290 */ /* 0x000fe2000fffe0ff */
[----:B------:R-:W-:Y:S01]  /*07a0*/  IMAD.MOV.U32 R10, RZ, RZ, R5 ;  /* 0x000000ffff0a7224 */ /* 0x000fe200078e0005 */
[----:B------:R-:W1:Y:S01]  /*07b0*/  LDCU UR28, c[0x0][0x388] ;  /* 0x00007100ff1c77ac */ /* 0x000e620008000800 */
[----:B------:R-:W-:Y:S01]  /*07c0*/  IMAD.MOV.U32 R4, RZ, RZ, R17 ;  /* 0x000000ffff047224 */ /* 0x000fe200078e0011 */
[----:B------:R-:W-:Y:S01]  /*07d0*/  ULOP3.LUT UR6, UR6, 0xfffffffe, URZ, 0xc0, !UPT ;  /* 0xfffffffe06067892 */ /* 0x000fe2000f8ec0ff */
[----:B------:R-:W2:Y:S01]  /*07e0*/  LDCU.64 UR22, c[0x0][0x398] ;  /* 0x00007300ff1677ac */ /* 0x000ea20008000a00 */
[----:B------:R-:W3:Y:S01]  /*07f0*/  LDCU.64 UR10, c[0x0][0x380] ;  /* 0x00007000ff0a77ac */ /* 0x000ee20008000a00 */
[----:B0-----:R-:W-:-:S02]  /*0800*/  USHF.L.U32 UR25, UR16, 0x2, URZ ;  /* 0x0000000210197899 */ /* 0x001fc400080006ff */
[----:B------:R-:W-:Y:S02]  /*0810*/  USHF.R.U32.HI UR16, URZ, 0x1e, UR16 ;  /* 0x0000001eff107899 */ /* 0x000fe40008011610 */
[----:B------:R-:W-:Y:S01]  /*0820*/  UIADD3 UR9, UPT, UPT, -UR6, URZ, URZ ;  /* 0x000000ff06097290 */ /* 0x000fe2000fffe1ff */
[----:B------:R-:W-:Y:S01]  /*0830*/  UMOV UR4, URZ ;  /* 0x000000ff00047c82 */ /* 0x000fe20008000000 */
[----:B-1----:R-:W-:-:S10]  /*0840*/  UMOV UR13, UR5 ;  /* 0x00000005000d7c82 */ /* 0x002fd40008000000 */
.L_x_7:
[----:B------:R-:W-:Y:S01]  /*0850*/  UMOV UR6, UR8 ;  /* 0x0000000800067c82 */ /* 0x000fe20008000000 */
[----:B------:R-:W-:Y:S02]  /*0860*/  UMOV UR7, URZ ;  /* 0x000000ff00077c82 */ /* 0x000fe40008000000 */
[----:B------:R-:W-:-:S03]  /*0870*/  UIMAD.WIDE.U32 UR14, UR13, UR28, UR6 ;  /* 0x0000001c0d0e72a5 */ /* 0x000fc6000f8e0006 */
[----:B------:R-:W-:Y:S01]  /*0880*/  UMOV UR6, URZ ;  /* 0x000000ff00067c82 */ /* 0x000fe20008000000 */
[----:B---3--:R-:W-:Y:S02]  /*0890*/  ULEA UR24, UP0, UR14, UR10, 0x2 ;  /* 0x0000000a0e187291 */ /* 0x008fe4000f8010ff */
[----:B------:R-:W-:-:S04]  /*08a0*/  UIADD3 UR17, UPT, UPT, UR15, UR6, URZ ;  /* 0x000000060f117290 */ /* 0x000fc8000fffe0ff */
[----:B------:R-:W-:Y:S01]  /*08b0*/  ULEA.HI.X UR26, UR14, UR11, UR17, 0x2, UP0 ;  /* 0x0000000b0e1a7291 */ /* 0x000fe200080f1411 */
[----:B01----:R-:W-:Y:S01]  /*08c0*/  IMAD.U32 R12, RZ, RZ, UR24 ;  /* 0x00000018ff0c7e24 */ /* 0x003fe2000f8e00ff */
[----:B------:R-:W-:-:S04]  /*08d0*/  UIADD3 UR7, UP0, UPT, UR25, UR24, URZ ;  /* 0x0000001819077290 */ /* 0x000fc8000ff1e0ff */
[----:B------:R-:W-:Y:S02]  /*08e0*/  UIADD3.X UR27, UPT, UPT, UR16, UR26, URZ, UP0, !UPT ;  /* 0x0000001a101b7290 */ /* 0x000fe400087fe4ff */
[----:B------:R-:W-:Y:S01]  /*08f0*/  IMAD.U32 R13, RZ, RZ, UR26 ;  /* 0x0000001aff0d7e24 */ /* 0x000fe2000f8e00ff */
[----:B------:R-:W-:Y:S02]  /*0900*/  UIADD3 UR6, UP0, UPT, UR25, UR7, URZ ;  /* 0x0000000719067290 */ /* 0x000fe4000ff1e0ff */
[----:B------:R-:W-:Y:S02]  /*0910*/  IMAD.U32 R18, RZ, RZ, UR7 ;  /* 0x00000007ff127e24 */ /* 0x000fe4000f8e00ff */
[----:B------:R-:W-:Y:S01]  /*0920*/  IMAD.U32 R19, RZ, RZ, UR27 ;  /* 0x0000001bff137e24 */ /* 0x000fe2000f8e00ff */
[----:B------:R-:W3:Y:S01]  /*0930*/  LDG.E.CONSTANT R13, desc[UR18][R12.64] ;  /* 0x000000120c0d7981 */ /* 0x000ee2000c1e9900 */
[----:B------:R-:W-:Y:S01]  /*0940*/  UIADD3.X UR7, UPT, UPT, UR16, UR27, URZ, UP0, !UPT ;  /* 0x0000001b10077290 */ /* 0x000fe200087fe4ff */
[----:B------:R-:W-:-:S02]  /*0950*/  IMAD.U32 R14, RZ, RZ, UR6 ;  /* 0x00000006ff0e7e24 */ /* 0x000fc4000f8e00ff */
[----:B------:R-:W4:Y:S03]  /*0960*/  LDG.E.CONSTANT R6, desc[UR18][R18.64] ;  /* 0x0000001212067981 */ /* 0x000f26000c1e9900 */
[----:B------:R-:W-:-:S06]  /*0970*/  IMAD.U32 R15, RZ, RZ, UR7 ;  /* 0x00000007ff0f7e24 */ /* 0x000fcc000f8e00ff */
[----:B------:R-:W5:Y:S01]  /*0980*/  LDG.E.CONSTANT R15, desc[UR18][R14.64] ;  /* 0x000000120e0f7981 */ /* 0x000f62000c1e9900 */
[----:B------:R-:W-:-:S04]  /*0990*/  UIADD3 UR9, UPT, UPT, UR9, 0x2, URZ ;  /* 0x0000000209097890 */ /* 0x000fc8000fffe0ff */
[----:B------:R-:W-:Y:S01]  /*09a0*/  UISETP.NE.AND UP0, UPT, UR9, URZ, UPT ;  /* 0x000000ff0900728c */ /* 0x000fe2000bf05270 */
[----:B----4-:R-:W-:-:S04]  /*09b0*/  FSETP.NE.AND P0, PT, |R6|, +INF , PT ;  /* 0x7f8000000600780b */ /* 0x010fc80003f05200 */
[----:B---3--:R-:W-:Y:S02]  /*09c0*/  FSETP.EQU.OR P1, PT, |R13|, +INF , !P0 ;  /* 0x7f8000000d00780b */ /* 0x008fe4000472a600 */
[----:B-----5:R-:W-:-:S11]  /*09d0*/  FSETP.EQU.OR P0, PT, |R15|, +INF , !P0 ;  /* 0x7f8000000f00780b */ /* 0x020fd6000470a600 */
[----:B------:R-:W-:Y:S05]  /*09e0*/  @P1 BRA `(.L_x_5) ;  /* 0x0000000000b01947 */ /* 0x000fea0003800000 */
[C---:B------:R-:W-:Y:S01]  /*09f0*/  ISETP.NE.AND P6, PT, R0.reuse, 0x1, PT ;  /* 0x000000010000780c */ /* 0x040fe20003fc5270 */
[----:B------:R-:W-:Y:S01]  /*0a00*/  UIADD3 UR6, UP1, UPT, UR14, UR28, URZ ;  /* 0x0000001c0e067290 */ /* 0x000fe2000ff3e0ff */
[----:B------:R-:W-:Y:S01]  /*0a10*/  ISETP.NE.AND P3, PT, R0, -0x1, PT ;  /* 0xffffffff0000780c */ /* 0x000fe20003f65270 */
[----:B------:R-:W-:Y:S01]  /*0a20*/  ULEA UR24, UR4, UR20, 0x2 ;  /* 0x0000001404187291 */ /* 0x000fe2000f8e10ff */
[----:B------:R-:W-:Y:S01]  /*0a30*/  FSETP.GT.AND P5, PT, R4, RZ, PT ;  /* 0x000000ff0400720b */ /* 0x000fe20003fa4000 */
[----:B------:R-:W-:Y:S01]  /*0a40*/  UIADD3.X UR7, UPT, UPT, URZ, UR17, URZ, UP1, !UPT ;  /* 0x00000011ff077290 */ /* 0x000fe20008ffe4ff */
[----:B------:R-:W-:Y:S01]  /*0a50*/  FSETP.GEU.AND P2, PT, R10, RZ, PT ;  /* 0x000000ff0a00720b */ /* 0x000fe20003f4e000 */
[----:B--2---:R-:W-:Y:S01]  /*0a60*/  ULEA UR26, UP1, UR6, UR22, 0x2 ;  /* 0x00000016061a7291 */ /* 0x004fe2000f8210ff */
[----:B------:R-:W-:Y:S01]  /*0a70*/  FSETP.GEU.AND P1, PT, R4, RZ, PT ;  /* 0x000000ff0400720b */ /* 0x000fe20003f2e000 */
[----:B------:R-:W-:Y:S01]  /*0a80*/  UIADD3 UR4, UPT, UPT, UR4, 0x1, URZ ;  /* 0x0000000104047890 */ /* 0x000fe2000fffe0ff */
[----:B------:R-:W-:Y:S01]  /*0a90*/  FSETP.GT.AND P4, PT, R10, RZ, PT ;  /* 0x000000ff0a00720b */ /* 0x000fe20003f84000 */
[----:B------:R-:W-:-:S02]  /*0aa0*/  ULEA.HI.X UR6, UR6, UR23, UR7, 0x2, UP1 ;  /* 0x0000001706067291 */ /* 0x000fc400088f1407 */
[----:B------:R-:W-:Y:S01]  /*0ab0*/  @!P6 SEL R0, R0, 0xffffffff, !P5 ;  /* 0xffffffff0000e807 */ /* 0x000fe20006800000 */
[----:B------:R-:W-:Y:S01]  /*0ac0*/  IMAD.U32 R12, RZ, RZ, UR26 ;  /* 0x0000001aff0c7e24 */ /* 0x000fe2000f8e00ff */
[----:B------:R-:W-:Y:S02]  /*0ad0*/  FSETP.GT.AND P6, PT, R17, R4, PT ;  /* 0x000000041100720b */ /* 0x000fe40003fc4000 */
[----:B------:R-:W-:Y:S02]  /*0ae0*/  FSETP.GEU.AND P5, PT, R5, R10, PT ;  /* 0x0000000a0500720b */ /* 0x000fe40003fae000 */
[----:B------:R-:W-:Y:S02]  /*0af0*/  FSEL R4, R4, R17, !P1 ;  /* 0x0000001104047208 */ /* 0x000fe40004800000 */
[----:B------:R-:W-:Y:S02]  /*0b00*/  FSEL R10, R10, R5, P4 ;  /* 0x000000050a0a7208 */ /* 0x000fe40002000000 */
[----:B------:R-:W-:-:S02]  /*0b10*/  @!P3 SEL R0, R0, 0x1, P2 ;  /* 0x000000010000b807 */ /* 0x000fc40001000000 */
[----:B------:R-:W-:Y:S01]  /*0b20*/  FSEL R16, R4, R17, !P6 ;  /* 0x0000001104107208 */ /* 0x000fe20007000000 */
[C-C-:B------:R-:W-:Y:S01]  /*0b30*/  FADD R4, -R13.reuse, R6.reuse ;  /* 0x000000060d047221 */ /* 0x140fe20000000100 */
[----:B------:R-:W-:Y:S01]  /*0b40*/  FSEL R21, R10, R5, P5 ;  /* 0x000000050a157208 */ /* 0x000fe20002800000 */
[C---:B------:R-:W-:Y:S01]  /*0b50*/  FADD R10, R13.reuse, -R6 ;  /* 0x800000060d0a7221 */ /* 0x040fe20000000000 */
[----:B------:R-:W-:Y:S02]  /*0b60*/  ISETP.NE.AND P1, PT, R0, 0x1, PT ;  /* 0x000000010000780c */ /* 0x000fe40003f25270 */
[----:B------:R-:W-:Y:S02]  /*0b70*/  FSETP.GEU.AND P2, PT, R13, R6, PT ;  /* 0x000000060d00720b */ /* 0x000fe40003f4e000 */
[----:B------:R-:W-:Y:S02]  /*0b80*/  FSEL R14, R16, R21, !P1 ;  /* 0x00000015100e7208 */ /* 0x000fe40004800000 */
[----:B------:R-:W-:Y:S01]  /*0b90*/  FSETP.GEU.AND P1, PT, R6, R13, PT ;  /* 0x0000000d0600720b */ /* 0x000fe20003f2e000 */
[----:B------:R-:W-:Y:S01]  /*0ba0*/  IMAD.U32 R13, RZ, RZ, UR6 ;  /* 0x00000006ff0d7e24 */ /* 0x000fe2000f8e00ff */
[----:B------:R-:W-:Y:S01]  /*0bb0*/  FSETP.GEU.AND P3, PT, R14, RZ, PT ;  /* 0x000000ff0e00720b */ /* 0x000fe20003f6e000 */
[----:B------:R-:W-:-:S03]  /*0bc0*/  UIMAD.WIDE UR6, UR4, 0x38e38e39, URZ ;  /* 0x38e38e39040678a5 */ /* 0x000fc6000f8e02ff */
[----:B------:R-:W-:Y:S01]  /*0bd0*/  FSEL R19, R11, R8, !P3 ;  /* 0x000000080b137208 */ /* 0x000fe20005800000 */
[----:B------:R-:W-:-:S04]  /*0be0*/  USHF.R.S32.HI UR6, URZ, 0x1, UR7 ;  /* 0x00000001ff067899 */ /* 0x000fc80008011407 */
[----:B------:R-:W-:Y:S01]  /*0bf0*/  FMUL R23, R14, R19 ;  /* 0x000000130e177220 */ /* 0x000fe20000400000 */
[----:B------:R-:W-:Y:S01]  /*0c00*/  FSEL R19, R4, RZ, P1 ;  /* 0x000000ff04137208 */ /* 0x000fe20000800000 */
[----:B------:R-:W-:Y:S01]  /*0c10*/  ULEA.HI UR6, UR7, UR6, URZ, 0x1 ;  /* 0x0000000607067291 */ /* 0x000fe2000f8f08ff */
[----:B------:R-:W-:Y:S01]  /*0c20*/  FSEL R14, R10, RZ, P2 ;  /* 0x000000ff0a0e7208 */ /* 0x000fe20001000000 */
[----:B------:R-:W-:Y:S01]  /*0c30*/  IMAD.MOV.U32 R4, RZ, RZ, R16 ;  /* 0x000000ffff047224 */ /* 0x000fe200078e0010 */
[----:B------:R0:W-:Y:S01]  /*0c40*/  STG.E desc[UR18][R12.64], R23 ;  /* 0x000000170c007986 */ /* 0x0001e2000c101912 */
[----:B------:R-:W-:Y:S01]  /*0c50*/  FADD R2, R2, R19 ;  /* 0x0000001302027221 */ /* 0x000fe20000000000 */
[----:B------:R-:W-:Y:S02]  /*0c60*/  IMAD.MOV.U32 R10, RZ, RZ, R21 ;  /* 0x000000ffff0a7224 */ /* 0x000fe400078e0015 */
[----:B------:R-:W-:Y:S01]  /*0c70*/  FADD R3, R3, R14 ;  /* 0x0000000e03037221 */ /* 0x000fe20000000000 */
[----:B------:R0:W-:Y:S01]  /*0c80*/  STL [UR24], R19 ;  /* 0x00000013ff007987 */ /* 0x0001e20008100818 */
[----:B------:R-:W-:-:S03]  /*0c90*/  UIMAD UR4, UR6, -0x9, UR4 ;  /* 0xfffffff7060478a4 */ /* 0x000fc6000f8e0204 */
[----:B------:R0:W-:Y:S09]  /*0ca0*/  STL [UR24+0x24], R14 ;  /* 0x0000240eff007987 */ /* 0x0001f20008100818 */
.L_x_5:
[----:B------:R-:W-:Y:S05]  /*0cb0*/  @P0 BRA `(.L_x_6) ;  /* 0x0000000000b00947 */ /* 0x000fea0003800000 */
[C---:B------:R-:W-:Y:S01]  /*0cc0*/  ISETP.NE.AND P5, PT, R0.reuse, 0x1, PT ;  /* 0x000000010000780c */ /* 0x040fe20003fa5270 */
[----:B------:R-:W-:Y:S01]  /*0cd0*/  UIADD3 UR6, UP1, UP2, UR28, UR14, UR28 ;  /* 0x0000000e1c067290 */ /* 0x000fe2000fa3e01c */
[----:B------:R-:W-:Y:S01]  /*0ce0*/  ISETP.NE.AND P0, PT, R0, -0x1, PT ;  /* 0xffffffff0000780c */ /* 0x000fe20003f05270 */
[----:B------:R-:W-:Y:S01]  /*0cf0*/  ULEA UR15, UR4, UR20, 0x2 ;  /* 0x00000014040f7291 */ /* 0x000fe2000f8e10ff */
[----:B------:R-:W-:Y:S01]  /*0d00*/  FSETP.GT.AND P6, PT, R4, RZ, PT ;  /* 0x000000ff0400720b */ /* 0x000fe20003fc4000 */
[----:B------:R-:W-:Y:S01]  /*0d10*/  UIADD3.X UR7, UPT, UPT, URZ, UR17, URZ, UP1, UP2 ;  /* 0x00000011ff077290 */ /* 0x000fe20008fe44ff */
[----:B------:R-:W-:Y:S01]  /*0d20*/  FSETP.GEU.AND P1, PT, R10, RZ, PT ;  /* 0x000000ff0a00720b */ /* 0x000fe20003f2e000 */
[----:B--2---:R-:W-:Y:S01]  /*0d30*/  ULEA UR14, UP1, UR6, UR22, 0x2 ;  /* 0x00000016060e7291 */ /* 0x004fe2000f8210ff */
[----:B------:R-:W-:Y:S01]  /*0d40*/  FSETP.GEU.AND P2, PT, R4, RZ, PT ;  /* 0x000000ff0400720b */ /* 0x000fe20003f4e000 */
[----:B------:R-:W-:Y:S01]  /*0d50*/  UIADD3 UR4, UPT, UPT, UR4, 0x1, URZ ;  /* 0x0000000104047890 */ /* 0x000fe2000fffe0ff */
[----:B------:R-:W-:Y:S01]  /*0d60*/  FSETP.GT.AND P4, PT, R10, RZ, PT ;  /* 0x000000ff0a00720b */ /* 0x000fe20003f84000 */
[----:B------:R-:W-:Y:S01]  /*0d70*/  ULEA.HI.X UR6, UR6, UR23, UR7, 0x2, UP1 ;  /* 0x0000001706067291 */ /* 0x000fe200088f1407 */
[----:B------:R-:W-:-:S02]  /*0d80*/  FSETP.GT.AND P3, PT, R17, R4, PT ;  /* 0x000000041100720b */ /* 0x000fc40003f64000 */
[----:B------:R-:W-:Y:S02]  /*0d90*/  @!P5 SEL R0, R0, 0xffffffff, !P6 ;  /* 0xffffffff0000d807 */ /* 0x000fe40007000000 */
[----:B------:R-:W-:Y:S01]  /*0da0*/  FSETP.GEU.AND P5, PT, R5, R10, PT ;  /* 0x0000000a0500720b */ /* 0x000fe20003fae000 */
[----:B0-----:R-:W-:Y:S01]  /*0db0*/  IMAD.U32 R13, RZ, RZ, UR6 ;  /* 0x00000006ff0d7e24 */ /* 0x001fe2000f8e00ff */
[----:B------:R-:W-:Y:S01]  /*0dc0*/  FSEL R4, R4, R17, !P2 ;  /* 0x0000001104047208 */ /* 0x000fe20005000000 */
[----:B------:R-:W-:Y:S01]  /*0dd0*/  UIMAD.WIDE UR6, UR4, 0x38e38e39, URZ ;  /* 0x38e38e39040678a5 */ /* 0x000fe2000f8e02ff */
[----:B------:R-:W-:Y:S02]  /*0de0*/  FSEL R12, R10, R5, P4 ;  /* 0x000000050a0c7208 */ /* 0x000fe40002000000 */
[----:B------:R-:W-:Y:S01]  /*0df0*/  @!P0 SEL R0, R0, 0x1, P1 ;  /* 0x0000000100008807 */ /* 0x000fe20000800000 */
[----:B------:R-:W-:Y:S01]  /*0e00*/  USHF.R.S32.HI UR6, URZ, 0x1, UR7 ;  /* 0x00000001ff067899 */ /* 0x000fe20008011407 */
[----:B------:R-:W-:Y:S01]  /*0e10*/  FSEL R10, R4, R17, !P3 ;  /* 0x00000011040a7208 */ /* 0x000fe20005800000 */
[----:B------:R-:W-:Y:S01]  /*0e20*/  FADD R4, -R6, R15 ;  /* 0x0000000f06047221 */ /* 0x000fe20000000100 */
[----:B------:R-:W-:Y:S01]  /*0e30*/  FSEL R19, R12, R5, P5 ;  /* 0x000000050c137208 */ /* 0x000fe20002800000 */
[----:B------:R-:W-:Y:S01]  /*0e40*/  IMAD.U32 R12, RZ, RZ, UR14 ;  /* 0x0000000eff0c7e24 */ /* 0x000fe2000f8e00ff */
[----:B------:R-:W-:Y:S01]  /*0e50*/  ISETP.NE.AND P0, PT, R0, 0x1, PT ;  /* 0x000000010000780c */ /* 0x000fe20003f05270 */
[----:B------:R-:W-:Y:S01]  /*0e60*/  ULEA.HI UR6, UR7, UR6, URZ, 0x1 ;  /* 0x0000000607067291 */ /* 0x000fe2000f8f08ff */
[----:B------:R-:W-:-:S02]  /*0e70*/  FSETP.GEU.AND P1, PT, R6, R15, PT ;  /* 0x0000000f0600720b */ /* 0x000fc40003f2e000 */
[----:B------:R-:W-:Y:S01]  /*0e80*/  FSEL R14, R10, R19, !P0 ;  /* 0x000000130a0e7208 */ /* 0x000fe20004000000 */
[----:B------:R-:W-:Y:S01]  /*0e90*/  UIMAD UR4, UR6, -0x9, UR4 ;  /* 0xfffffff7060478a4 */ /* 0x000fe2000f8e0204 */
[----:B------:R-:W-:Y:S01]  /*0ea0*/  FSETP.GEU.AND P0, PT, R15, R6, PT ;  /* 0x000000060f00720b */ /* 0x000fe20003f0e000 */
[----:B------:R-:W-:Y:S01]  /*0eb0*/  FADD R6, R6, -R15 ;  /* 0x8000000f06067221 */ /* 0x000fe20000000000 */
[----:B------:R-:W-:Y:S02]  /*0ec0*/  FSETP.GEU.AND P2, PT, R14, RZ, PT ;  /* 0x000000ff0e00720b */ /* 0x000fe40003f4e000 */
[----:B------:R-:W-:Y:S01]  /*0ed0*/  FSEL R15, R4, RZ, P0 ;  /* 0x000000ff040f7208 */ /* 0x000fe20000000000 */
[----:B------:R-:W-:Y:S01]  /*0ee0*/  IMAD.MOV.U32 R4, RZ, RZ, R10 ;  /* 0x000000ffff047224 */ /* 0x000fe200078e000a */
[----:B------:R-:W-:Y:S01]  /*0ef0*/  FSEL R21, R11, R8, !P2 ;  /* 0x000000080b157208 */ /* 0x000fe20005000000 */
[----:B------:R-:W-:Y:S01]  /*0f00*/  IMAD.MOV.U32 R10, RZ, RZ, R19 ;  /* 0x000000ffff0a7224 */ /* 0x000fe200078e0013 */
[----:B------:R-:W-:Y:S01]  /*0f10*/  FSEL R6, R6, RZ, P1 ;  /* 0x000000ff06067208 */ /* 0x000fe20000800000 */
[----:B------:R1:W-:Y:S01]  /*0f20*/  STL [UR15], R15 ;  /* 0x0000000fff007987 */ /* 0x0003e2000810080f */
[----:B------:R-:W-:Y:S01]  /*0f30*/  FADD R2, R2, R15 ;  /* 0x0000000f02027221 */ /* 0x000fe20000000000 */
[----:B------:R-:W-:-:S02]  /*0f40*/  FMUL R21, R14, R21 ;  /* 0x000000150e157220 */ /* 0x000fc40000400000 */
[----:B------:R1:W-:Y:S01]  /*0f50*/  STL [UR15+0x24], R6 ;  /* 0x00002406ff007987 */ /* 0x0003e2000810080f */
[----:B------:R-:W-:-:S03]  /*0f60*/  FADD R3, R3, R6 ;  /* 0x0000000603037221 */ /* 0x000fc60000000000 */
[----:B------:R1:W-:Y:S04]  /*0f70*/  STG.E desc[UR18][R12.64], R21 ;  /* 0x000000150c007986 */ /* 0x0003e8000c101912 */
.L_x_6:
[----:B------:R-:W-:Y:S01]  /*0f80*/  UIADD3 UR13, UPT, UPT, UR13, 0x2, URZ ;  /* 0x000000020d0d7890 */ /* 0x000fe2000fffe0ff */
[----:B------:R-:W-:Y:S11]  /*0f90*/  BRA.U UP0, `(.L_x_7) ;  /* 0xfffffff9002c7547 */ /* 0x000ff6000b83ffff */
.L_x_4:
[----:B------:R-:W-:-:S04]  /*0fa0*/  UIADD3 UR6, UPT, UPT, UR21, -UR5, URZ ;  /* 0x8000000515067290 */ /* 0x000fc8000fffe0ff */
[----:B------:R-:W-:-:S04]  /*0fb0*/  ULOP3.LUT UR6, UR6, 0x1, URZ, 0xc0, !UPT ;  /* 0x0000000106067892 */ /* 0x000fc8000f8ec0ff */
[----:B------:R-:W-:-:S09]  /*0fc0*/  UISETP.NE.U32.AND UP0, UPT, UR6, 0x1, UPT ;  /* 0x000000010600788c */ /* 0x000fd2000bf05070 */
[----:B------:R-:W-:Y:S05]  /*0fd0*/  BRA.U UP0, `(.L_x_3) ;  /* 0x0000000500087547 */ /* 0x000fea000b800000 */
[----:B------:R-:W3:Y:S01]  /*0fe0*/  LDCU UR14, c[0x0][0x388] ;  /* 0x00007100ff0e77ac */ /* 0x000ee20008000800 */
[----:B------:R-:W-:Y:S01]  /*0ff0*/  UIADD3 UR16, UPT, UPT, UR13, 0x1, URZ ;  /* 0x000000010d107890 */ /* 0x000fe2000fffe0ff */
[----:B------:R-:W-:Y:S01]  /*1000*/  UMOV UR9, URZ ;  /* 0x000000ff00097c82 */ /* 0x000fe20008000000 */
[----:B------:R-:W-:Y:S01]  /*1010*/  UMOV UR7, URZ ;  /* 0x000000ff00077c82 */ /* 0x000fe20008000000 */
[----:B------:R-:W-:Y:S01]  /*1020*/  UMOV UR6, URZ ;  /* 0x000000ff00067c82 */ /* 0x000fe20008000000 */
[----:B---3--:R-:W-:Y:S02]  /*1030*/  UIMAD.WIDE.U32 UR16, UR16, UR14, UR8 ;  /* 0x0000000e101072a5 */ /* 0x008fe4000f8e0008 */
[----:B------:R-:W-:Y:S02]  /*1040*/  UIMAD.WIDE.U32 UR14, UR13, UR14, UR8 ;  /* 0x0000000e0d0e72a5 */ /* 0x000fe4000f8e0008 */
[----:B------:R-:W-:Y:S02]  /*1050*/  UIADD3 UR7, UPT, UPT, UR17, UR7, URZ ;  /* 0x0000000711077290 */ /* 0x000fe4000fffe0ff */
[----:B------:R-:W-:-:S02]  /*1060*/  USHF.L.U32 UR17, UR16, 0x2, URZ ;  /* 0x0000000210117899 */ /* 0x000fc400080006ff */
[----:B------:R-:W-:Y:S02]  /*1070*/  USHF.L.U64.HI UR7, UR16, 0x2, UR7 ;  /* 0x0000000210077899 */ /* 0x000fe40008010207 */
[----:B------:R-:W-:Y:S02]  /*1080*/  UIADD3 UR9, UP1, UPT, UR17, UR10, URZ ;  /* 0x0000000a11097290 */ /* 0x000fe4000ff3e0ff */
[----:B------:R-:W-:Y:S02]  /*1090*/  UIADD3 UR6, UPT, UPT, UR15, UR6, URZ ;  /* 0x000000060f067290 */ /* 0x000fe4000fffe0ff */
[----:B------:R-:W-:Y:S02]  /*10a0*/  UIADD3.X UR13, UPT, UPT, UR7, UR11, URZ, UP1, !UPT ;  /* 0x0000000b070d7290 */ /* 0x000fe40008ffe4ff */
[----:B------:R-:W-:Y:S01]  /*10b0*/  ULEA UR15, UP0, UR14, UR10, 0x2 ;  /* 0x0000000a0e0f7291 */ /* 0x000fe2000f8010ff */
[----:B0-----:R-:W-:-:S03]  /*10c0*/  IMAD.U32 R14, RZ, RZ, UR9 ;  /* 0x00000009ff0e7e24 */ /* 0x001fc6000f8e00ff */
[----:B------:R-:W-:Y:S01]  /*10d0*/  ULEA.HI.X UR14, UR14, UR11, UR6, 0x2, UP0 ;  /* 0x0000000b0e0e7291 */ /* 0x000fe200080f1406 */
[----:B-1----:R-:W-:Y:S02]  /*10e0*/  IMAD.U32 R15, RZ, RZ, UR13 ;  /* 0x0000000dff0f7e24 */ /* 0x002fe4000f8e00ff */
[----:B------:R-:W-:-:S03]  /*10f0*/  IMAD.U32 R12, RZ, RZ, UR15 ;  /* 0x0000000fff0c7e24 */ /* 0x000fc6000f8e00ff */
[----:B------:R-:W-:Y:S01]  /*1100*/  IMAD.U32 R13, RZ, RZ, UR14 ;  /* 0x0000000eff0d7e24 */ /* 0x000fe2000f8e00ff */
[----:B------:R-:W3:Y:S04]  /*1110*/  LDG.E.CONSTANT R15, desc[UR18][R14.64] ;  /* 0x000000120e0f7981 */ /* 0x000ee8000c1e9900 */
[----:B------:R-:W4:Y:S01]  /*1120*/  LDG.E.CONSTANT R12, desc[UR18][R12.64] ;  /* 0x000000120c0c7981 */ /* 0x000f22000c1e9900 */
[----:B---3--:R-:W-:-:S04]  /*1130*/  FSETP.NE.AND P0, PT, |R15|, +INF , PT ;  /* 0x7f8000000f00780b */ /* 0x008fc80003f05200 */
[----:B----4-:R-:W-:-:S13]  /*1140*/  FSETP.EQU.OR P0, PT, |R12|, +INF , !P0 ;  /* 0x7f8000000c00780b */ /* 0x010fda000470a600 */
[----:B------:R-:W-:Y:S05]  /*1150*/  @P0 BRA `(.L_x_3) ;  /* 0x0000000000a80947 */ /* 0x000fea0003800000 */
[C---:B------:R-:W-:Y:S01]  /*1160*/  ISETP.NE.AND P5, PT, R0.reuse, 0x1, PT ;  /* 0x000000010000780c */ /* 0x040fe20003fa5270 */
[----:B------:R-:W0:Y:S01]  /*1170*/  LDCU.64 UR14, c[0x0][0x398] ;  /* 0x00007300ff0e77ac */ /* 0x000e220008000a00 */
[----:B------:R-:W-:Y:S02]  /*1180*/  ISETP.NE.AND P1, PT, R0, -0x1, PT ;  /* 0xffffffff0000780c */ /* 0x000fe40003f25270 */
[C---:B------:R-:W-:Y:S01]  /*1190*/  FSETP.GT.AND P6, PT, R4.reuse, RZ, PT ;  /* 0x000000ff0400720b */ /* 0x040fe20003fc4000 */
[----:B------:R-:W-:Y:S01]  /*11a0*/  ULEA UR9, UR4, UR20, 0x2 ;  /* 0x0000001404097291 */ /* 0x000fe2000f8e10ff */
[----:B------:R-:W-:Y:S01]  /*11b0*/  FSETP.GEU.AND P0, PT, R4, RZ, PT ;  /* 0x000000ff0400720b */ /* 0x000fe20003f0e000 */
[----:B------:R-:W-:Y:S01]  /*11c0*/  UIADD3 UR4, UPT, UPT, UR4, 0x1, URZ ;  /* 0x0000000104047890 */ /* 0x000fe2000fffe0ff */
[C---:B------:R-:W-:Y:S02]  /*11d0*/  FSETP.GT.AND P3, PT, R10.reuse, RZ, PT ;  /* 0x000000ff0a00720b */ /* 0x040fe40003f64000 */
[----:B------:R-:W-:-:S02]  /*11e0*/  FSETP.GEU.AND P4, PT, R10, RZ, PT ;  /* 0x000000ff0a00720b */ /* 0x000fc40003f8e000 */
[----:B------:R-:W-:Y:S02]  /*11f0*/  FSETP.GT.AND P2, PT, R17, R4, PT ;  /* 0x000000041100720b */ /* 0x000fe40003f44000 */
[----:B------:R-:W-:Y:S02]  /*1200*/  @!P5 SEL R0, R0, 0xffffffff, !P6 ;  /* 0xffffffff0000d807 */ /* 0x000fe40007000000 */
[----:B------:R-:W-:Y:S02]  /*1210*/  FSETP.GEU.AND P5, PT, R5, R10, PT ;  /* 0x0000000a0500720b */ /* 0x000fe40003fae000 */
[----:B------:R-:W-:Y:S01]  /*1220*/  FSEL R4, R4, R17, !P0 ;  /* 0x0000001104047208 */ /* 0x000fe20004000000 */
[----:B0-----:R-:W-:Y:S01]  /*1230*/  UIADD3 UR6, UP0, UPT, UR17, UR14, URZ ;  /* 0x0000000e11067290 */ /* 0x001fe2000ff1e0ff */
[----:B------:R-:W-:Y:S02]  /*1240*/  FSEL R6, R10, R5, P3 ;  /* 0x000000050a067208 */ /* 0x000fe40001800000 */
[----:B------:R-:W-:Y:S01]  /*1250*/  @!P1 SEL R0, R0, 0x1, P4 ;  /* 0x0000000100009807 */ /* 0x000fe20002000000 */
[----:B------:R-:W-:Y:S01]  /*1260*/  UIADD3.X UR7, UPT, UPT, UR7, UR15, URZ, UP0, !UPT ;  /* 0x0000000f07077290 */ /* 0x000fe200087fe4ff */
[----:B------:R-:W-:Y:S01]  /*1270*/  FSEL R17, R4, R17, !P2 ;  /* 0x0000001104117208 */ /* 0x000fe20005000000 */
[--C-:B------:R-:W-:Y:S01]  /*1280*/  FADD R4, -R12, R15.reuse ;  /* 0x0000000f0c047221 */ /* 0x100fe20000000100 */
[----:B------:R-:W-:Y:S01]  /*1290*/  FSEL R10, R6, R5, P5 ;  /* 0x00000005060a7208 */ /* 0x000fe20002800000 */
[----:B------:R-:W-:Y:S01]  /*12a0*/  FADD R6, R12, -R15 ;  /* 0x8000000f0c067221 */ /* 0x000fe20000000000 */
[----:B------:R-:W-:Y:S01]  /*12b0*/  ISETP.NE.AND P0, PT, R0, 0x1, PT ;  /* 0x000000010000780c */ /* 0x000fe20003f05270 */
[----:B------:R-:W-:Y:S01]  /*12c0*/  IMAD.U32 R13, RZ, RZ, UR7 ;  /* 0x00000007ff0d7e24 */ /* 0x000fe2000f8e00ff */
[----:B------:R-:W-:-:S02]  /*12d0*/  FSETP.GEU.AND P1, PT, R12, R15, PT ;  /* 0x0000000f0c00720b */ /* 0x000fc40003f2e000 */
[----:B------:R-:W-:Y:S02]  /*12e0*/  FSEL R5, R17, R10, !P0 ;  /* 0x0000000a11057208 */ /* 0x000fe40004000000 */
[----:B------:R-:W-:Y:S01]  /*12f0*/  FSETP.GEU.AND P0, PT, R15, R12, PT ;  /* 0x0000000c0f00720b */ /* 0x000fe20003f0e000 */
[----:B------:R-:W-:Y:S01]  /*1300*/  IMAD.U32 R12, RZ, RZ, UR6 ;  /* 0x00000006ff0c7e24 */ /* 0x000fe2000f8e00ff */
[----:B------:R-:W-:Y:S01]  /*1310*/  FSETP.GEU.AND P2, PT, R5, RZ, PT ;  /* 0x000000ff0500720b */ /* 0x000fe20003f4e000 */
[----:B------:R-:W-:Y:S01]  /*1320*/  UIMAD.WIDE UR6, UR4, 0x38e38e39, URZ ;  /* 0x38e38e39040678a5 */ /* 0x000fe2000f8e02ff */
[----:B------:R-:W-:Y:S02]  /*1330*/  FSEL R6, R6, RZ, P1 ;  /* 0x000000ff06067208 */ /* 0x000fe40000800000 */
[----:B------:R-:W-:Y:S01]  /*1340*/  FSEL R14, R11, R8, !P2 ;  /* 0x000000080b0e7208 */ /* 0x000fe20005000000 */
[----:B------:R-:W-:Y:S02]  /*1350*/  USHF.R.S32.HI UR6, URZ, 0x1, UR7 ;  /* 0x00000001ff067899 */ /* 0x000fe40008011407 */
[----:B------:R3:W-:Y:S01]  /*1360*/  STL [UR9+0x24], R6 ;  /* 0x00002406ff007987 */ /* 0x0007e20008100809 */
[----:B------:R-:W-:Y:S01]  /*1370*/  FADD R3, R3, R6 ;  /* 0x0000000603037221 */ /* 0x000fe20000000000 */
[----:B------:R-:W-:Y:S01]  /*1380*/  FMUL R15, R5, R14 ;  /* 0x0000000e050f7220 */ /* 0x000fe20000400000 */
[----:B------:R-:W-:Y:S01]  /*1390*/  FSEL R5, R4, RZ, P0 ;  /* 0x000000ff04057208 */ /* 0x000fe20000000000 */
[----:B------:R-:W-:Y:S01]  /*13a0*/  ULEA.HI UR6, UR7, UR6, URZ, 0x1 ;  /* 0x0000000607067291 */ /* 0x000fe2000f8f08ff */
[----:B------:R-:W-:-:S02]  /*13b0*/  IMAD.MOV.U32 R4, RZ, RZ, R17 ;  /* 0x000000ffff047224 */ /* 0x000fc400078e0011 */
[----:B------:R3:W-:Y:S01]  /*13c0*/  STG.E desc[UR18][R12.64], R15 ;  /* 0x0000000f0c007986 */ /* 0x0007e2000c101912 */
[----:B------:R-:W-:Y:S01]  /*13d0*/  FADD R2, R2, R5 ;  /* 0x0000000502027221 */ /* 0x000fe20000000000 */
[----:B------:R-:W-:Y:S02]  /*13e0*/  UIMAD UR4, UR6, -0x9, UR4 ;  /* 0xfffffff7060478a4 */ /* 0x000fe4000f8e0204 */
[----:B------:R3:W-:Y:S10]  /*13f0*/  STL [UR9], R5 ;  /* 0x00000005ff007987 */ /* 0x0007f40008100809 */
.L_x_3:
[----:B------:R-:W4:Y:S01]  /*1400*/  LDCU UR7, c[0x0][0x38c] ;  /* 0x00007180ff0777ac */ /* 0x000f220008000800 */
[----:B------:R-:W-:-:S04]  /*1410*/  UIADD3 UR6, UPT, UPT, UR5, 0x9, URZ ;  /* 0x0000000905067890 */ /* 0x000fc8000fffe0ff */
[----:B----4-:R-:W-:-:S06]  /*1420*/  UISETP.GE.AND UP0, UPT, UR6, UR7, UPT ;  /* 0x000000070600728c */ /* 0x010fcc000bf06270 */
[----:B------:R-:W-:-:S13]  /*1430*/  PLOP3.LUT P0, PT, PT, PT, UP0, 0x80, 0x8 ;  /* 0x000000000008781c */ /* 0x000fda0003f0f008 */
[----:B--2---:R-:W-:Y:S05]  /*1440*/  @P0 EXIT ;  /* 0x000000000000094d */ /* 0x004fea0003800000 */
[----:B------:R-:W-:Y:S01]  /*1450*/  UIADD3 UR7, UPT, UPT, UR5, UR7, URZ ;  /* 0x0000000705077290 */ /* 0x000fe2000fffe0ff */
[----:B01-3--:R-:W-:-:S03]  /*1460*/  IMAD.MOV.U32 R13, RZ, RZ, RZ ;  /* 0x000000ffff0d7224 */ /* 0x00bfc600078e00ff */
[----:B------:R-:W-:-:S04]  /*1470*/  ULOP3.LUT UR7, UR7, 0x1, URZ, 0xc0, !UPT ;  /* 0x0000000107077892 */ /* 0x000fc8000f8ec0ff */
[----:B------:R-:W-:-:S09]  /*1480*/  UISETP.NE.U32.AND UP0, UPT, UR7, 0x1, UPT ;  /* 0x000000010700788c */ /* 0x000fd2000bf05070 */
[----:B------:R-:W-:Y:S05]  /*1490*/  BRA.U !UP0, `(.L_x_8) ;  /* 0x0000000508787547 */ /* 0x000fea000b800000 */
[----:B------:R-:W0:Y:S01]  /*14a0*/  LDCU UR9, c[0x0][0x388] ;  /* 0x00007100ff0977ac */ /* 0x000e220008000800 */
[----:B------:R-:W-:Y:S01]  /*14b0*/  UMOV UR6, UR8 ;  /* 0x0000000800067c82 */ /* 0x000fe20008000000 */
[----:B------:R-:W-:Y:S02]  /*14c0*/  UMOV UR7, URZ ;  /* 0x000000ff00077c82 */ /* 0x000fe40008000000 */
[----:B0-----:R-:W-:-:S03]  /*14d0*/  UIMAD.WIDE.U32 UR12, UR12, UR9, UR6 ;  /* 0x000000090c0c72a5 */ /* 0x001fc6000f8e0006 */
[----:B------:R-:W-:Y:S01]  /*14e0*/  UMOV UR6, URZ ;  /* 0x000000ff00067c82 */ /* 0x000fe20008000000 */
[----:B------:R-:W-:Y:S02]  /*14f0*/  ULEA UR10, UP0, UR12, UR10, 0x2 ;  /* 0x0000000a0c0a7291 */ /* 0x000fe4000f8010ff */
[----:B------:R-:W-:-:S04]  /*1500*/  UIADD3 UR7, UPT, UPT, UR13, UR6, URZ ;  /* 0x000000060d077290 */ /* 0x000fc8000fffe0ff */
[----:B------:R-:W-:Y:S01]  /*1510*/  ULEA.HI.X UR11, UR12, UR11, UR7, 0x2, UP0 ;  /* 0x0000000b0c0b7291 */ /* 0x000fe200080f1407 */
[----:B------:R-:W-:Y:S01]  /*1520*/  IMAD.U32 R14, RZ, RZ, UR10 ;  /* 0x0000000aff0e7e24 */ /* 0x000fe2000f8e00ff */
[----:B------:R-:W-:-:S04]  /*1530*/  ULEA UR14, UP0, UR9, UR10, 0x2 ;  /* 0x0000000a090e7291 */ /* 0x000fc8000f8010ff */
[----:B------:R-:W-:Y:S02]  /*1540*/  ULEA.HI.X UR6, UR9, UR11, URZ, 0x2, UP0 ;  /* 0x0000000b09067291 */ /* 0x000fe400080f14ff */
[----:B------:R-:W-:Y:S02]  /*1550*/  IMAD.U32 R15, RZ, RZ, UR11 ;  /* 0x0000000bff0f7e24 */ /* 0x000fe4000f8e00ff */
[----:B------:R-:W-:Y:S02]  /*1560*/  IMAD.U32 R16, RZ, RZ, UR14 ;  /* 0x0000000eff107e24 */ /* 0x000fe4000f8e00ff */
[----:B------:R-:W-:Y:S01]  /*1570*/  IMAD.U32 R17, RZ, RZ, UR6 ;  /* 0x00000006ff117e24 */ /* 0x000fe2000f8e00ff */
[----:B------:R-:W2:Y:S04]  /*1580*/  LDG.E.CONSTANT R19, desc[UR18][R14.64] ;  /* 0x000000120e137981 */ /* 0x000ea8000c1e9900 */
[----:B------:R-:W3:Y:S01]  /*1590*/  LDG.E.CONSTANT R12, desc[UR18][R16.64] ;  /* 0x00000012100c7981 */ /* 0x000ee2000c1e9900 */
[----:B------:R-:W-:Y:S01]  /*15a0*/  IMAD.MOV.U32 R13, RZ, RZ, RZ ;  /* 0x000000ffff0d7224 */ /* 0x000fe200078e00ff */
[----:B---3--:R-:W-:-:S04]  /*15b0*/  FSETP.NE.AND P0, PT, |R12|, +INF , PT ;  /* 0x7f8000000c00780b */ /* 0x008fc80003f05200 */
[----:B--2---:R-:W-:-:S13]  /*15c0*/  FSETP.EQU.OR P0, PT, |R19|, +INF , !P0 ;  /* 0x7f8000001300780b */ /* 0x004fda000470a600 */
[----:B------:R-:W-:Y:S05]  /*15d0*/  @P0 BRA `(.L_x_9) ;  /* 0x0000000400240947 */ /* 0x000fea0003800000 */
[----:B------:R-:W-:-:S09]  /*15e0*/  ULEA UR6, UR4, UR20, 0x2 ;  /* 0x0000001404067291 */ /* 0x000fd2000f8e10ff */
[----:B------:R-:W2:Y:S04]  /*15f0*/  LDL R14, [UR6] ;  /* 0x00000006ff0e7983 */ /* 0x000ea80008100800 */
[----:B------:R-:W3:Y:S01]  /*1600*/  LDL R15, [UR6+0x24] ;  /* 0x00002406ff0f7983 */ /* 0x000ee20008100800 */
[C-C-:B------:R-:W-:Y:S01]  /*1610*/  FADD R5, -R19.reuse, R12.reuse ;  /* 0x0000000c13057221 */ /* 0x140fe20000000100 */
[----:B------:R-:W-:Y:S01]  /*1620*/  FSETP.GEU.AND P0, PT, R12, R19, PT ;  /* 0x000000130c00720b */ /* 0x000fe20003f0e000 */
[C---:B------:R-:W-:Y:S01]  /*1630*/  FADD R6, R19.reuse, -R12 ;  /* 0x8000000c13067221 */ /* 0x040fe20000000000 */
[----:B------:R-:W-:Y:S01]  /*1640*/  FSETP.GEU.AND P1, PT, R19, R12, PT ;  /* 0x0000000c1300720b */ /* 0x000fe20003f2e000 */
[----:B------:R-:W-:Y:S01]  /*1650*/  UIADD3 UR9, UPT, UPT, UR4, 0x1, URZ ;  /* 0x0000000104097890 */ /* 0x000fe2000fffe0ff */
[----:B------:R-:W-:-:S02]  /*1660*/  FSEL R5, R5, RZ, P0 ;  /* 0x000000ff05057208 */ /* 0x000fc40000000000 */
[----:B------:R-:W-:-:S03]  /*1670*/  FSEL R6, R6, RZ, P1 ;  /* 0x000000ff06067208 */ /* 0x000fc60000800000 */
[----:B------:R0:W-:Y:S04]  /*1680*/  STL [UR6], R5 ;  /* 0x00000005ff007987 */ /* 0x0001e80008100806 */
[----:B------:R0:W-:Y:S01]  /*1690*/  STL [UR6+0x24], R6 ;  /* 0x00002406ff007987 */ /* 0x0001e20008100806 */
[----:B--2---:R-:W-:Y:S01]  /*16a0*/  FADD R13, R5, -R14 ;  /* 0x8000000e050d7221 */ /* 0x004fe20000000000 */
[----:B---3--:R-:W-:-:S03]  /*16b0*/  FADD R14, R6, -R15 ;  /* 0x8000000f060e7221 */ /* 0x008fc60000000000 */
[----:B------:R-:W-:Y:S01]  /*16c0*/  FADD R2, R2, R13 ;  /* 0x0000000d02027221 */ /* 0x000fe20000000000 */
[----:B------:R-:W-:Y:S01]  /*16d0*/  FADD R3, R3, R14 ;  /* 0x0000000e03037221 */ /* 0x000fe20000000000 */
[----:B------:R-:W-:-:S03]  /*16e0*/  IMAD.MOV.U32 R14, RZ, RZ, RZ ;  /* 0x000000ffff0e7224 */ /* 0x000fc600078e00ff */
[----:B------:R-:W-:-:S05]  /*16f0*/  FADD R16, R2, R3 ;  /* 0x0000000302107221 */ /* 0x000fca0000000000 */
[----:B------:R-:W-:-:S13]  /*1700*/  FSETP.NEU.AND P0, PT, R16, RZ, PT ;  /* 0x000000ff1000720b */ /* 0x000fda0003f0d000 */
[----:B0-----:R-:W-:Y:S05]  /*1710*/  @!P0 BRA `(.L_x_10) ;  /* 0x0000000000348947 */ /* 0x001fea0003800000 */
[----:B------:R-:W0:Y:S01]  /*1720*/  MUFU.RCP R6, R16 ;  /* 0x0000001000067308 */ /* 0x000e220000001000 */
[----:B------:R-:W-:-:S07]  /*1730*/  FADD R5, R2, -R3 ;  /* 0x8000000302057221 */ /* 0x000fce0000000000 */
[----:B------:R-:W1:Y:S01]  /*1740*/  FCHK P0, R5, R16 ;  /* 0x0000001005007302 */ /* 0x000e620000000000 */
[----:B0-----:R-:W-:-:S04]  /*1750*/  FFMA R13, -R16, R6, 1 ;  /* 0x3f800000100d7423 */ /* 0x001fc80000000106 */
[----:B------:R-:W-:-:S04]  /*1760*/  FFMA R6, R6, R13, R6 ;  /* 0x0000000d06067223 */ /* 0x000fc80000000006 */
[----:B------:R-:W-:-:S04]  /*1770*/  FFMA R13, R5, R6, RZ ;  /* 0x00000006050d7223 */ /* 0x000fc800000000ff */
[----:B------:R-:W-:-:S04]  /*1780*/  FFMA R14, -R16, R13, R5 ;  /* 0x0000000d100e7223 */ /* 0x000fc80000000105 */
[----:B------:R-:W-:Y:S01]  /*1790*/  FFMA R14, R6, R14, R13 ;  /* 0x0000000e060e7223 */ /* 0x000fe2000000000d */
[----:B-1----:R-:W-:Y:S06]  /*17a0*/  @!P0 BRA `(.L_x_10) ;  /* 0x0000000000108947 */ /* 0x002fec0003800000 */
[----:B------:R-:W-:Y:S01]  /*17b0*/  IMAD.MOV.U32 R6, RZ, RZ, R16 ;  /* 0x000000ffff067224 */ /* 0x000fe200078e0010 */
[----:B------:R-:W-:-:S07]  /*17c0*/  MOV R14, 0x17e0 ;  /* 0x000017e0000e7802 */ /* 0x000fce0000000f00 */
[----:B------:R-:W-:Y:S05]  /*17d0*/  CALL.REL.NOINC `($__internal_0_$__cuda_sm3x_div_rn_noftz_f32_slowpath) ;  /* 0x0000000c00d07944 */ /* 0x000fea0003c00000 */
[----:B------:R-:W-:-:S07]  /*17e0*/  IMAD.MOV.U32 R14, RZ, RZ, R5 ;  /* 0x000000ffff0e7224 */ /* 0x000fce00078e0005 */
.L_x_10:
[----:B------:R-:W0:Y:S01]  /*17f0*/  LDC R6, c[0x0][0x394] ;  /* 0x0000e500ff067b82 */ /* 0x000e220000000800 */
[----:B------:R-:W-:Y:S01]  /*1800*/  FMUL R13, |R14|, R7 ;  /* 0x000000070e0d7220 */ /* 0x000fe20000400200 */
[C---:B------:R-:W-:Y:S01]  /*1810*/  ISETP.NE.AND P5, PT, R0.reuse, 0x1, PT ;  /* 0x000000010000780c */ /* 0x040fe20003fa5270 */
[----:B------:R-:W1:Y:S01]  /*1820*/  LDCU UR6, c[0x0][0x388] ;  /* 0x00007100ff0677ac */ /* 0x000e620008000800 */
[----:B------:R-:W-:Y:S01]  /*1830*/  ISETP.NE.AND P0, PT, R0, -0x1, PT ;  /* 0xffffffff0000780c */ /* 0x000fe20003f05270 */
[----:B------:R-:W-:Y:S01]  /*1840*/  FADD R5, -R13, 1 ;  /* 0x3f8000000d057421 */ /* 0x000fe20000000100 */
[----:B------:R-:W2:Y:S03]  /*1850*/  LDCU.64 UR10, c[0x0][0x398] ;  /* 0x00007300ff0a77ac */ /* 0x000ea60008000a00 */
[----:B------:R-:W-:-:S04]  /*1860*/  FMUL R5, RZ, R5 ;  /* 0x00000005ff057220 */ /* 0x000fc80000400000 */
[----:B------:R-:W-:-:S04]  /*1870*/  FFMA R13, R12, R13, R5 ;  /* 0x0000000d0c0d7223 */ /* 0x000fc80000000005 */
[C-C-:B------:R-:W-:Y:S01]  /*1880*/  FFMA R5, R13.reuse, -R9, R13.reuse ;  /* 0x800000090d057223 */ /* 0x140fe2000000000d */
[C---:B------:R-:W-:Y:S02]  /*1890*/  FSETP.GT.AND P1, PT, R13.reuse, R4, PT ;  /* 0x000000040d00720b */ /* 0x040fe40003f24000 */
[C---:B------:R-:W-:Y:S01]  /*18a0*/  FSETP.GEU.AND P2, PT, R13.reuse, R10, PT ;  /* 0x0000000a0d00720b */ /* 0x040fe20003f4e000 */
[----:B-1----:R-:W-:Y:S01]  /*18b0*/  UIADD3 UR6, UP0, UPT, UR12, UR6, URZ ;  /* 0x000000060c067290 */ /* 0x002fe2000ff1e0ff */
[C---:B------:R-:W-:Y:S01]  /*18c0*/  FSETP.GEU.AND P4, PT, R13.reuse, R4, PT ;  /* 0x000000040d00720b */ /* 0x040fe20003f8e000 */
[----:B0-----:R-:W-:Y:S01]  /*18d0*/  FMUL R9, R6, 0.0099999997764825820923 ;  /* 0x3c23d70a06097820 */ /* 0x001fe20000400000 */
[C---:B------:R-:W-:Y:S01]  /*18e0*/  FSETP.GT.AND P3, PT, R13.reuse, R10, PT ;  /* 0x0000000a0d00720b */ /* 0x040fe20003f64000 */
[----:B------:R-:W-:Y:S01]  /*18f0*/  UIADD3.X UR7, UPT, UPT, URZ, UR7, URZ, UP0, !UPT ;  /* 0x00000007ff077290 */ /* 0x000fe200087fe4ff */
[----:B------:R-:W-:Y:S01]  /*1900*/  @!P5 SEL R0, R0, 0xffffffff, P4 ;  /* 0xffffffff0000d807 */ /* 0x000fe20002000000 */
[----:B------:R-:W-:Y:S01]  /*1910*/  FFMA R17, R13, R9, R13 ;  /* 0x000000090d117223 */ /* 0x000fe2000000000d */
[----:B------:R-:W-:Y:S01]  /*1920*/  FSETP.GT.AND P5, PT, R5, R4, PT ;  /* 0x000000040500720b */ /* 0x000fe20003fa4000 */
[----:B--2---:R-:W-:Y:S01]  /*1930*/  ULEA UR4, UP0, UR6, UR10, 0x2 ;  /* 0x0000000a06047291 */ /* 0x004fe2000f8010ff */
[----:B------:R-:W-:-:S02]  /*1940*/  @!P0 SEL R0, R0, 0x1, !P3 ;  /* 0x0000000100008807 */ /* 0x000fc40005800000 */
[----:B------:R-:W-:Y:S01]  /*1950*/  FSETP.GEU.AND P4, PT, R17, R10, PT ;  /* 0x0000000a1100720b */ /* 0x000fe20003f8e000 */
[----:B------:R-:W-:Y:S01]  /*1960*/  ULEA.HI.X UR6, UR6, UR11, UR7, 0x2, UP0 ;  /* 0x0000000b06067291 */ /* 0x000fe200080f1407 */
[----:B------:R-:W-:Y:S01]  /*1970*/  @P1 FSEL R5, R4, R5, !P5 ;  /* 0x0000000504051208 */ /* 0x000fe20006800000 */
[----:B------:R-:W-:Y:S01]  /*1980*/  IMAD.U32 R14, RZ, RZ, UR4 ;  /* 0x00000004ff0e7e24 */ /* 0x000fe2000f8e00ff */
[----:B------:R-:W-:Y:S02]  /*1990*/  @!P2 FSEL R17, R10, R17, P4 ;  /* 0x000000110a11a208 */ /* 0x000fe40002000000 */
[----:B------:R-:W-:Y:S01]  /*19a0*/  ISETP.NE.AND P0, PT, R0, 0x1, PT ;  /* 0x000000010000780c */ /* 0x000fe20003f05270 */
[----:B------:R-:W-:Y:S01]  /*19b0*/  IMAD.U32 R15, RZ, RZ, UR6 ;  /* 0x00000006ff0f7e24 */ /* 0x000fe2000f8e00ff */
[----:B------:R-:W-:Y:S01]  /*19c0*/  UIMAD.WIDE UR6, UR9, 0x38e38e39, URZ ;  /* 0x38e38e39090678a5 */ /* 0x000fe2000f8e02ff */
[----:B------:R-:W-:Y:S01]  /*19d0*/  IMAD.MOV.U32 R10, RZ, RZ, R17 ;  /* 0x000000ffff0a7224 */ /* 0x000fe200078e0011 */
[----:B------:R-:W-:-:S02]  /*19e0*/  FSEL R4, R5, R17, !P0 ;  /* 0x0000001105047208 */ /* 0x000fc40004000000 */
[----:B------:R-:W-:Y:S02]  /*19f0*/  USHF.R.S32.HI UR4, URZ, 0x1, UR7 ;  /* 0x00000001ff047899 */ /* 0x000fe40008011407 */
[----:B------:R-:W-:Y:S02]  /*1a00*/  FSETP.GT.AND P0, PT, R13, R4, PT ;  /* 0x000000040d00720b */ /* 0x000fe40003f04000 */
[----:B------:R-:W-:Y:S02]  /*1a10*/  ULEA.HI UR4, UR7, UR4, URZ, 0x1 ;  /* 0x0000000407047291 */ /* 0x000fe4000f8f08ff */
[----:B------:R-:W-:Y:S02]  /*1a20*/  FSEL R19, R11, R8, P0 ;  /* 0x000000080b137208 */ /* 0x000fe40000000000 */
[----:B------:R-:W-:-:S03]  /*1a30*/  UIMAD UR4, UR4, -0x9, UR9 ;  /* 0xfffffff7040478a4 */ /* 0x000fc6000f8e0209 */
[----:B------:R-:W-:Y:S01]  /*1a40*/  FMUL R19, R4, R19 ;  /* 0x0000001304137220 */ /* 0x000fe20000400000 */
[----:B------:R-:W-:-:S04]  /*1a50*/  IMAD.MOV.U32 R4, RZ, RZ, R5 ;  /* 0x000000ffff047224 */ /* 0x000fc800078e0005 */
[----:B------:R0:W-:Y:S04]  /*1a60*/  STG.E desc[UR18][R14.64], R19 ;  /* 0x000000130e007986 */ /* 0x0001e8000c101912 */
.L_x_9:
[----:B------:R-:W-:-:S12]  /*1a70*/  UIADD3 UR6, UPT, UPT, UR5, 0xa, URZ ;  /* 0x0000000a05067890 */ /* 0x000fd8000fffe0ff */
.L_x_8:
[----:B------:R-:W1:Y:S02]  /*1a80*/  LDCU UR9, c[0x0][0x38c] ;  /* 0x00007180ff0977ac */ /* 0x000e640008000800 */
[----:B-1----:R-:W-:-:S04]  /*1a90*/  UIADD3 UR7, UPT, UPT, UR9, -0xa, URZ ;  /* 0xfffffff609077890 */ /* 0x002fc8000fffe0ff */
[----:B------:R-:W-:-:S06]  /*1aa0*/  UISETP.NE.AND UP0, UPT, UR7, UR5, UPT ;  /* 0x000000050700728c */ /* 0x000fcc000bf05270 */
[----:B------:R-:W-:-:S13]  /*1ab0*/  PLOP3.LUT P0, PT, PT, PT, UP0, 0x80, 0x8 ;  /* 0x000000000008781c */ /* 0x000fda0003f0f008 */
[----:B------:R-:W-:Y:S05]  /*1ac0*/  @!P0 EXIT ;  /* 0x000000000000894d */ /* 0x000fea0003800000 */
[----:B------:R-:W1:Y:S01]  /*1ad0*/  LDC R18, c[0x0][0x394] ;  /* 0x0000e500ff127b82 */ /* 0x000e620000000800 */
[----:B------:R-:W2:Y:S01]  /*1ae0*/  LDCU UR23, c[0x0][0x388] ;  /* 0x00007100ff1777ac */ /* 0x000ea20008000800 */
[----:B------:R-:W3:Y:S01]  /*1af0*/  LDCU.64 UR14, c[0x0][0x398] ;  /* 0x00007300ff0e77ac */ /* 0x000ee20008000a00 */
[----:B------:R-:W4:Y:S01]  /*1b00*/  LDCU.64 UR16, c[0x0][0x380] ;  /* 0x00007000ff1077ac */ /* 0x000f220008000a00 */
[----:B------:R-:W-:Y:S02]  /*1b10*/  UIADD3 UR9, UPT, UPT, UR6, -UR9, URZ ;  /* 0x8000000906097290 */ /* 0x000fe4000fffe0ff */
[----:B------:R-:W-:-:S12]  /*1b20*/  UIADD3 UR12, UPT, UPT, UR6, -0x1, URZ ;  /* 0xffffffff060c7890 */ /* 0x000fd8000fffe0ff */
.L_x_15:
[----:B------:R-:W-:Y:S01]  /*1b30*/  UIADD3 UR21, UPT, UPT, UR12, 0x1, URZ ;  /* 0x000000010c157890 */ /* 0x000fe2000fffe0ff */
[----:B------:R-:W-:Y:S01]  /*1b40*/  UMOV UR6, UR8 ;  /* 0x0000000800067c82 */ /* 0x000fe20008000000 */
[----:B------:R-:W-:Y:S01]  /*1b50*/  UMOV UR7, URZ ;  /* 0x000000ff00077c82 */ /* 0x000fe20008000000 */
[----:B------:R-:W-:Y:S01]  /*1b60*/  UMOV UR5, URZ ;  /* 0x000000ff00057c82 */ /* 0x000fe20008000000 */
[----:B--2---:R-:W-:Y:S02]  /*1b70*/  UIMAD.WIDE.U32 UR10, UR21, UR23, UR6 ;  /* 0x00000017150a72a5 */ /* 0x004fe4000f8e0006 */
[----:B------:R-:W-:Y:S02]  /*1b80*/  USHF.R.S32.HI UR13, URZ, 0x1f, UR12 ;  /* 0x0000001fff0d7899 */ /* 0x000fe4000801140c */
[----:B------:R-:W-:Y:S02]  /*1b90*/  UIADD3 UR5, UPT, UPT, UR11, UR5, URZ ;  /* 0x000000050b057290 */ /* 0x000fe4000fffe0ff */
[----:B------:R-:W-:-:S02]  /*1ba0*/  USHF.L.U32 UR11, UR10, 0x2, URZ ;  /* 0x000000020a0b7899 */ /* 0x000fc400080006ff */
[----:B------:R-:W-:Y:S02]  /*1bb0*/  UIMAD.WIDE.U32 UR6, UR12, UR23, UR6 ;  /* 0x000000170c0672a5 */ /* 0x000fe4000f8e0006 */
[----:B------:R-:W-:Y:S02]  /*1bc0*/  UIMAD UR13, UR13, UR23, URZ ;  /* 0x000000170d0d72a4 */ /* 0x000fe4000f8e02ff */
[----:B------:R-:W-:Y:S02]  /*1bd0*/  USHF.L.U64.HI UR10, UR10, 0x2, UR5 ;  /* 0x000000020a0a7899 */ /* 0x000fe40008010205 */
[----:B----4-:R-:W-:Y:S02]  /*1be0*/  UIADD3 UR22, UP1, UPT, UR11, UR16, URZ ;  /* 0x000000100b167290 */ /* 0x010fe4000ff3e0ff */
[----:B------:R-:W-:Y:S02]  /*1bf0*/  UIADD3 UR5, UPT, UPT, UR7, UR13, URZ ;  /* 0x0000000d07057290 */ /* 0x000fe4000fffe0ff */
[----:B------:R-:W-:-:S02]  /*1c00*/  ULEA UR13, UP0, UR6, UR16, 0x2 ;  /* 0x00000010060d7291 */ /* 0x000fc4000f8010ff */
[----:B------:R-:W-:Y:S01]  /*1c10*/  UIADD3.X UR7, UPT, UPT, UR10, UR17, URZ, UP1, !UPT ;  /* 0x000000110a077290 */ /* 0x000fe20008ffe4ff */
[----:B------:R-:W-:Y:S01]  /*1c20*/  IMAD.U32 R16, RZ, RZ, UR22 ;  /* 0x00000016ff107e24 */ /* 0x000fe2000f8e00ff */
[----:B------:R-:W-:Y:S02]  /*1c30*/  ULEA.HI.X UR6, UR6, UR17, UR5, 0x2, UP0 ;  /* 0x0000001106067291 */ /* 0x000fe400080f1405 */
[----:B0-----:R-:W-:Y:S02]  /*1c40*/  IMAD.U32 R14, RZ, RZ, UR13 ;  /* 0x0000000dff0e7e24 */ /* 0x001fe4000f8e00ff */
[----:B------:R-:W-:Y:S02]  /*1c50*/  IMAD.U32 R17, RZ, RZ, UR7 ;  /* 0x00000007ff117e24 */ /* 0x000fe4000f8e00ff */
[----:B------:R-:W-:-:S03]  /*1c60*/  IMAD.U32 R15, RZ, RZ, UR6 ;  /* 0x00000006ff0f7e24 */ /* 0x000fc6000f8e00ff */
[----:B------:R-:W2:Y:S04]  /*1c70*/  LDG.E.CONSTANT R12, desc[UR18][R16.64] ;  /* 0x00000012100c7981 */ /* 0x000ea8000c1e9900 */
[----:B------:R-:W4:Y:S01]  /*1c80*/  LDG.E.CONSTANT R19, desc[UR18][R14.64] ;  /* 0x000000120e137981 */ /* 0x000f22000c1e9900 */
[----:B------:R-:W-:Y:S02]  /*1c90*/  UIADD3 UR9, UPT, UPT, UR9, 0x2, URZ ;  /* 0x0000000209097890 */ /* 0x000fe4000fffe0ff */
[----:B------:R-:W-:Y:S02]  /*1ca0*/  UIADD3 UR13, UPT, UPT, UR12, 0x2, URZ ;  /* 0x000000020c0d7890 */ /* 0x000fe4000fffe0ff */
[----:B------:R-:W-:Y:S01]  /*1cb0*/  UISETP.NE.AND UP0, UPT, UR9, URZ, UPT ;  /* 0x000000ff0900728c */ /* 0x000fe2000bf05270 */
[----:B--2---:R-:W-:-:S04]  /*1cc0*/  FSETP.NE.AND P0, PT, |R12|, +INF , PT ;  /* 0x7f8000000c00780b */ /* 0x004fc80003f05200 */
[----:B----4-:R-:W-:-:S13]  /*1cd0*/  FSETP.EQU.OR P0, PT, |R19|, +INF , !P0 ;  /* 0x7f8000001300780b */ /* 0x010fda000470a600 */
[----:B------:R-:W-:Y:S05]  /*1ce0*/  @P0 BRA `(.L_x_11) ;  /* 0x0000000400100947 */ /* 0x000fea0003800000 */
[----:B------:R-:W-:-:S09]  /*1cf0*/  ULEA UR5, UR4, UR20, 0x2 ;  /* 0x0000001404057291 */ /* 0x000fd2000f8e10ff */
[----:B------:R-:W2:Y:S04]  /*1d00*/  LDL R14, [UR5] ;  /* 0x00000005ff0e7983 */ /* 0x000ea80008100800 */
[----:B------:R-:W4:Y:S01]  /*1d10*/  LDL R15, [UR5+0x24] ;  /* 0x00002405ff0f7983 */ /* 0x000f220008100800 */
        /* <DEDUP_REMOVED lines=10> */
[----:B----4-:R-:W-:-:S03]  /*1dc0*/  FADD R14, R6, -R15 ;  /* 0x8000000f060e7221 */ /* 0x010fc60000000000 */
        /* <DEDUP_REMOVED lines=8> */
[----:B------:R-:W2:Y:S01]  /*1e50*/  FCHK P0, R5, R16 ;  /* 0x0000001005007302 */ /* 0x000ea20000000000 */
[----:B0-----:R-:W-:-:S04]  /*1e60*/  FFMA R15, -R16, R6, 1 ;  /* 0x3f800000100f7423 */ /* 0x001fc80000000106 */
[----:B------:R-:W-:-:S04]  /*1e70*/  FFMA R6, R6, R15, R6 ;  /* 0x0000000f06067223 */ /* 0x000fc80000000006 */
[----:B------:R-:W-:-:S04]  /*1e80*/  FFMA R15, R5, R6, RZ ;  /* 0x00000006050f7223 */ /* 0x000fc800000000ff */
[----:B------:R-:W-:-:S04]  /*1e90*/  FFMA R14, -R16, R15, R5 ;  /* 0x0000000f100e7223 */ /* 0x000fc80000000105 */
[----:B------:R-:W-:Y:S01]  /*1ea0*/  FFMA R14, R6, R14, R15 ;  /* 0x0000000e060e7223 */ /* 0x000fe2000000000f */
[----:B--2---:R-:W-:Y:S06]  /*1eb0*/  @!P0 BRA `(.L_x_12) ;  /* 0x0000000000108947 */ /* 0x004fec0003800000 */
[----:B------:R-:W-:Y:S01]  /*1ec0*/  IMAD.MOV.U32 R6, RZ, RZ, R16 ;  /* 0x000000ffff067224 */ /* 0x000fe200078e0010 */
[----:B------:R-:W-:-:S07]  /*1ed0*/  MOV R14, 0x1ef0 ;  /* 0x00001ef0000e7802 */ /* 0x000fce0000000f00 */
[----:B-1-3--:R-:W-:Y:S05]  /*1ee0*/  CALL.REL.NOINC `($__internal_0_$__cuda_sm3x_div_rn_noftz_f32_slowpath) ;  /* 0x00000008000c7944 */ /* 0x00afea0003c00000 */
[----:B------:R-:W-:-:S07]  /*1ef0*/  IMAD.MOV.U32 R14, RZ, RZ, R5 ;  /* 0x000000ffff0e7224 */ /* 0x000fce00078e0005 */
.L_x_12:
[----:B------:R-:W-:Y:S01]  /*1f00*/  FMUL R5, |R14|, R7 ;  /* 0x000000070e057220 */ /* 0x000fe20000400200 */
[C---:B------:R-:W-:Y:S01]  /*1f10*/  ISETP.NE.AND P5, PT, R0.reuse, 0x1, PT ;  /* 0x000000010000780c */ /* 0x040fe20003fa5270 */
[----:B---3--:R-:W-:Y:S01]  /*1f20*/  UIADD3 UR4, UP1, UPT, UR11, UR14, URZ ;  /* 0x0000000e0b047290 */ /* 0x008fe2000ff3e0ff */
[----:B------:R-:W-:Y:S01]  /*1f30*/  ISETP.NE.AND P4, PT, R0, -0x1, PT ;  /* 0xffffffff0000780c */ /* 0x000fe20003f85270 */
[----:B------:R-:W-:Y:S02]  /*1f40*/  FADD R6, -R5, 1 ;  /* 0x3f80000005067421 */ /* 0x000fe40000000100 */
[----:B------:R-:W-:Y:S02]  /*1f50*/  UIADD3.X UR5, UPT, UPT, UR10, UR15, URZ, UP1, !UPT ;  /* 0x0000000f0a057290 */ /* 0x000fe40008ffe4ff */
[----:B------:R-:W-:Y:S01]  /*1f60*/  FMUL R13, R13, R6 ;  /* 0x000000060d0d7220 */ /* 0x000fe20000400000 */
[----:B------:R-:W-:-:S03]  /*1f70*/  IMAD.U32 R14, RZ, RZ, UR4 ;  /* 0x00000004ff0e7e24 */ /* 0x000fc6000f8e00ff */
[----:B------:R-:W-:Y:S01]  /*1f80*/  FFMA R13, R12, R5, R13 ;  /* 0x000000050c0d7223 */ /* 0x000fe2000000000d */
[----:B------:R-:W-:Y:S01]  /*1f90*/  IMAD.U32 R15, RZ, RZ, UR5 ;  /* 0x00000005ff0f7e24 */ /* 0x000fe2000f8e00ff */
[----:B------:R-:W-:Y:S02]  /*1fa0*/  UIMAD.WIDE UR4, UR6, 0x38e38e39, URZ ;  /* 0x38e38e39060478a5 */ /* 0x000fe4000f8e02ff */
[C-C-:B------:R-:W-:Y:S01]  /*1fb0*/  FFMA R5, R13.reuse, -R9, R13.reuse ;  /* 0x800000090d057223 */ /* 0x140fe2000000000d */
[CC--:B------:R-:W-:Y:S01]  /*1fc0*/  FSETP.GT.AND P1, PT, R13.reuse, R4.reuse, PT ;  /* 0x000000040d00720b */ /* 0x0c0fe20003f24000 */
[----:B-1----:R-:W-:Y:S01]  /*1fd0*/  FMUL R9, R18, 0.0099999997764825820923 ;  /* 0x3c23d70a12097820 */ /* 0x002fe20000400000 */
[C---:B------:R-:W-:Y:S01]  /*1fe0*/  FSETP.GEU.AND P3, PT, R13.reuse, R4, PT ;  /* 0x000000040d00720b */ /* 0x040fe20003f6e000 */
[----:B------:R-:W-:Y:S01]  /*1ff0*/  USHF.R.S32.HI UR4, URZ, 0x1, UR5 ;  /* 0x00000001ff047899 */ /* 0x000fe20008011405 */
[CC--:B------:R-:W-:Y:S01]  /*2000*/  FSETP.GEU.AND P0, PT, R13.reuse, R10.reuse, PT ;  /* 0x0000000a0d00720b */ /* 0x0c0fe20003f0e000 */
[C---:B------:R-:W-:Y:S01]  /*2010*/  FFMA R17, R13.reuse, R9, R13 ;  /* 0x000000090d117223 */ /* 0x040fe2000000000d */
[----:B------:R-:W-:Y:S01]  /*2020*/  FSETP.GT.AND P2, PT, R13, R10, PT ;  /* 0x0000000a0d00720b */ /* 0x000fe20003f44000 */
[----:B------:R-:W-:Y:S01]  /*2030*/  ULEA.HI UR4, UR5, UR4, URZ, 0x1 ;  /* 0x0000000405047291 */ /* 0x000fe2000f8f08ff */
[----:B------:R-:W-:-:S02]  /*2040*/  @!P5 SEL R0, R0, 0xffffffff, P3 ;  /* 0xffffffff0000d807 */ /* 0x000fc40001800000 */
[----:B------:R-:W-:Y:S01]  /*2050*/  FSETP.GT.AND P3, PT, R5, R4, PT ;  /* 0x000000040500720b */ /* 0x000fe20003f64000 */
[----:B------:R-:W-:Y:S01]  /*2060*/  UIMAD UR4, UR4, -0x9, UR6 ;  /* 0xfffffff7040478a4 */ /* 0x000fe2000f8e0206 */
[----:B------:R-:W-:Y:S02]  /*2070*/  @!P4 SEL R0, R0, 0x1, !P2 ;  /* 0x000000010000c807 */ /* 0x000fe40005000000 */
[----:B------:R-:W-:Y:S02]  /*2080*/  FSETP.GEU.AND P2, PT, R17, R10, PT ;  /* 0x0000000a1100720b */ /* 0x000fe40003f4e000 */
[----:B------:R-:W-:Y:S02]  /*2090*/  @P1 FSEL R5, R4, R5, !P3 ;  /* 0x0000000504051208 */ /* 0x000fe40005800000 */
[----:B------:R-:W-:Y:S02]  /*20a0*/  ISETP.NE.AND P1, PT, R0, 0x1, PT ;  /* 0x000000010000780c */ /* 0x000fe40003f25270 */
[----:B------:R-:W-:-:S04]  /*20b0*/  @!P0 FSEL R17, R10, R17, P2 ;  /* 0x000000110a118208 */ /* 0x000fc80001000000 */
[----:B------:R-:W-:Y:S01]  /*20c0*/  FSEL R4, R5, R17, !P1 ;  /* 0x0000001105047208 */ /* 0x000fe20004800000 */
[----:B------:R-:W-:-:S03]  /*20d0*/  IMAD.MOV.U32 R10, RZ, RZ, R17 ;  /* 0x000000ffff0a7224 */ /* 0x000fc600078e0011 */
[----:B------:R-:W-:-:S04]  /*20e0*/  FSETP.GT.AND P0, PT, R13, R4, PT ;  /* 0x000000040d00720b */ /* 0x000fc80003f04000 */
[----:B------:R-:W-:-:S05]  /*20f0*/  FSEL R19, R11, R8, P0 ;  /* 0x000000080b137208 */ /* 0x000fca0000000000 */
[----:B------:R-:W-:Y:S01]  /*2100*/  FMUL R19, R4, R19 ;  /* 0x0000001304137220 */ /* 0x000fe20000400000 */
[----:B------:R-:W-:-:S04]  /*2110*/  IMAD.MOV.U32 R4, RZ, RZ, R5 ;  /* 0x000000ffff047224 */ /* 0x000fc800078e0005 */
[----:B------:R0:W-:Y:S03]  /*2120*/  STG.E desc[UR18][R14.64], R19 ;  /* 0x000000130e007986 */ /* 0x0001e6000c101912 */
.L_x_11:
[----:B------:R-:W-:Y:S01]  /*2130*/  UMOV UR6, UR8 ;  /* 0x0000000800067c82 */ /* 0x000fe20008000000 */
[----:B------:R-:W-:Y:S01]  /*2140*/  UMOV UR7, URZ ;  /* 0x000000ff00077c82 */ /* 0x000fe20008000000 */
[----:B------:R-:W-:Y:S01]  /*2150*/  UMOV UR5, URZ ;  /* 0x000000ff00057c82 */ /* 0x000fe20008000000 */
[----:B------:R-:W-:Y:S02]  /*2160*/  UIMAD.WIDE.U32 UR10, UR13, UR23, UR6 ;  /* 0x000000170d0a72a5 */ /* 0x000fe4000f8e0006 */
[----:B------:R-:W-:Y:S02]  /*2170*/  USHF.R.S32.HI UR12, URZ, 0x1f, UR21 ;  /* 0x0000001fff0c7899 */ /* 0x000fe40008011415 */
[----:B------:R-:W-:Y:S02]  /*2180*/  UIADD3 UR5, UPT, UPT, UR11, UR5, URZ ;  /* 0x000000050b057290 */ /* 0x000fe4000fffe0ff */
[----:B------:R-:W-:Y:S02]  /*2190*/  USHF.L.U32 UR11, UR10, 0x2, URZ ;  /* 0x000000020a0b7899 */ /* 0x000fe400080006ff */
[----:B------:R-:W-:-:S02]  /*21a0*/  UIMAD.WIDE.U32 UR6, UR21, UR23, UR6 ;  /* 0x00000017150672a5 */ /* 0x000fc4000f8e0006 */
[----:B------:R-:W-:Y:S02]  /*21b0*/  UIMAD UR12, UR12, UR23, URZ ;  /* 0x000000170c0c72a4 */ /* 0x000fe4000f8e02ff */
[----:B------:R-:W-:Y:S02]  /*21c0*/  USHF.L.U64.HI UR10, UR10, 0x2, UR5 ;  /* 0x000000020a0a7899 */ /* 0x000fe40008010205 */
[----:B------:R-:W-:Y:S02]  /*21d0*/  UIADD3 UR21, UP2, UPT, UR11, UR16, URZ ;  /* 0x000000100b157290 */ /* 0x000fe4000ff5e0ff */
[----:B------:R-:W-:Y:S02]  /*21e0*/  UIADD3 UR5, UPT, UPT, UR7, UR12, URZ ;  /* 0x0000000c07057290 */ /* 0x000fe4000fffe0ff */
[----:B------:R-:W-:Y:S02]  /*21f0*/  ULEA UR12, UP1, UR6, UR16, 0x2 ;  /* 0x00000010060c7291 */ /* 0x000fe4000f8210ff */
[----:B------:R-:W-:Y:S01]  /*2200*/  UIADD3.X UR7, UPT, UPT, UR10, UR17, URZ, UP2, !UPT ;  /* 0x000000110a077290 */ /* 0x000fe200097fe4ff */
[----:B------:R-:W-:Y:S01]  /*2210*/  IMAD.U32 R16, RZ, RZ, UR21 ;  /* 0x00000015ff107e24 */ /* 0x000fe2000f8e00ff */
[----:B------:R-:W-:-:S02]  /*2220*/  ULEA.HI.X UR6, UR6, UR17, UR5, 0x2, UP1 ;  /* 0x0000001106067291 */ /* 0x000fc400088f1405 */
[----:B0-----:R-:W-:Y:S02]  /*2230*/  IMAD.U32 R14, RZ, RZ, UR12 ;  /* 0x0000000cff0e7e24 */ /* 0x001fe4000f8e00ff */
[----:B------:R-:W-:Y:S02]  /*2240*/  IMAD.U32 R17, RZ, RZ, UR7 ;  /* 0x00000007ff117e24 */ /* 0x000fe4000f8e00ff */
[----:B------:R-:W-:-:S03]  /*2250*/  IMAD.U32 R15, RZ, RZ, UR6 ;  /* 0x00000006ff0f7e24 */ /* 0x000fc6000f8e00ff */
[----:B------:R-:W2:Y:S04]  /*2260*/  LDG.E.CONSTANT R12, desc[UR18][R16.64] ;  /* 0x00000012100c7981 */ /* 0x000ea8000c1e9900 */
[----:B------:R-:W4:Y:S01]  /*2270*/  LDG.E.CONSTANT R19, desc[UR18][R14.64] ;  /* 0x000000120e137981 */ /* 0x000f22000c1e9900 */
        /* <DEDUP_REMOVED lines=36> */
.L_x_14:
        /* <DEDUP_REMOVED lines=35> */
.L_x_13:
[----:B------:R-:W-:Y:S01]  /*26f0*/  UMOV UR12, UR13 ;  /* 0x0000000d000c7c82 */ /* 0x000fe20008000000 */
[----:B------:R-:W-:Y:S05]  /*2700*/  BRA.U UP0, `(.L_x_15) ;  /* 0xfffffff500087547 */ /* 0x000fea000b83ffff */
[----:B---3--:R-:W-:Y:S05]  /*2710*/  EXIT ;  /* 0x000000000000794d */ /* 0x008fea0003800000 */
        .weak           $__internal_0_$__cuda_sm3x_div_rn_noftz_f32_slowpath
        .type           $__internal_0_$__cuda_sm3x_div_rn_noftz_f32_slowpath,@function
        .size           $__internal_0_$__cuda_sm3x_div_rn_noftz_f32_slowpath,(.L_x_69 - $__internal_0_$__cuda_sm3x_div_rn_noftz_f32_slowpath)
$__internal_0_$__cuda_sm3x_div_rn_noftz_f32_slowpath:
[----:B------:R-:W-:Y:S02]  /*2720*/  SHF.R.U32.HI R15, RZ, 0x17, R6 ;  /* 0x00000017ff0f7819 */ /* 0x000fe40000011606 */
[----:B------:R-:W-:Y:S02]  /*2730*/  SHF.R.U32.HI R16, RZ, 0x17, R5 ;  /* 0x00000017ff107819 */ /* 0x000fe40000011605 */
[----:B------:R-:W-:Y:S02]  /*2740*/  LOP3.LUT R15, R15, 0xff, RZ, 0xc0, !PT ;  /* 0x000000ff0f0f7812 */ /* 0x000fe400078ec0ff */
[----:B------:R-:W-:-:S03]  /*2750*/  LOP3.LUT R22, R16, 0xff, RZ, 0xc0, !PT ;  /* 0x000000ff10167812 */ /* 0x000fc600078ec0ff */
[----:B------:R-:W-:Y:S02]  /*2760*/  VIADD R19, R15, 0xffffffff ;  /* 0xffffffff0f137836 */ /* 0x000fe40000000000 */
[----:B------:R-:W-:-:S03]  /*2770*/  VIADD R17, R22, 0xffffffff ;  /* 0xffffffff16117836 */ /* 0x000fc60000000000 */
[----:B------:R-:W-:-:S04]  /*2780*/  ISETP.GT.U32.AND P0, PT, R19, 0xfd, PT ;  /* 0x000000fd1300780c */ /* 0x000fc80003f04070 */
[----:B------:R-:W-:-:S13]  /*2790*/  ISETP.GT.U32.OR P0, PT, R17, 0xfd, P0 ;  /* 0x000000fd1100780c */ /* 0x000fda0000704470 */
[----:B------:R-:W-:Y:S01]  /*27a0*/  @!P0 IMAD.MOV.U32 R16, RZ, RZ, RZ ;  /* 0x000000ffff108224 */ /* 0x000fe200078e00ff */
[----:B------:R-:W-:Y:S06]  /*27b0*/  @!P0 BRA `(.L_x_16) ;  /* 0x00000000005c8947 */ /* 0x000fec0003800000 */
[----:B------:R-:W-:Y:S02]  /*27c0*/  FSETP.GTU.FTZ.AND P0, PT, |R5|, +INF , PT ;  /* 0x7f8000000500780b */ /* 0x000fe40003f1c200 */
[----:B------:R-:W-:-:S04]  /*27d0*/  FSETP.GTU.FTZ.AND P1, PT, |R6|, +INF , PT ;  /* 0x7f8000000600780b */ /* 0x000fc80003f3c200 */
[----:B------:R-:W-:-:S13]  /*27e0*/  PLOP3.LUT P0, PT, P0, P1, PT, 0xf8, 0x8f ;  /* 0x00000000008f781c */ /* 0x000fda0000703f70 */
[----:B------:R-:W-:Y:S05]  /*27f0*/  @P0 BRA `(.L_x_17) ;  /* 0x0000000400440947 */ /* 0x000fea0003800000 */
[----:B------:R-:W-:-:S13]  /*2800*/  LOP3.LUT P0, RZ, R6, 0x7fffffff, R5, 0xc8, !PT ;  /* 0x7fffffff06ff7812 */ /* 0x000fda000780c805 */
[----:B------:R-:W-:Y:S05]  /*2810*/  @!P0 BRA `(.L_x_18) ;  /* 0x0000000400348947 */ /* 0x000fea0003800000 */
[C---:B------:R-:W-:Y:S02]  /*2820*/  FSETP.NEU.FTZ.AND P0, PT, |R5|.reuse, +INF , PT ;  /* 0x7f8000000500780b */ /* 0x040fe40003f1d200 */
[----:B------:R-:W-:Y:S02]  /*2830*/  FSETP.NEU.FTZ.AND P2, PT, |R6|, +INF , PT ;  /* 0x7f8000000600780b */ /* 0x000fe40003f5d200 */
[----:B------:R-:W-:-:S11]  /*2840*/  FSETP.NEU.FTZ.AND P1, PT, |R5|, +INF , PT ;  /* 0x7f8000000500780b */ /* 0x000fd60003f3d200 */
[----:B------:R-:W-:Y:S05]  /*2850*/  @!P2 BRA !P0, `(.L_x_18) ;  /* 0x000000040024a947 */ /* 0x000fea0004000000 */
[----:B------:R-:W-:-:S04]  /*2860*/  LOP3.LUT P0, RZ, R5, 0x7fffffff, RZ, 0xc0, !PT ;  /* 0x7fffffff05ff7812 */ /* 0x000fc8000780c0ff */
[----:B------:R-:W-:-:S13]  /*2870*/  PLOP3.LUT P0, PT, P2, P0, PT, 0x2f, 0xf2 ;  /* 0x0000000000f2781c */ /* 0x000fda0001700577 */
[----:B------:R-:W-:Y:S05]  /*2880*/  @P0 BRA `(.L_x_19) ;  /* 0x0000000400100947 */ /* 0x000fea0003800000 */
[----:B------:R-:W-:-:S04]  /*2890*/  LOP3.LUT P0, RZ, R6, 0x7fffffff, RZ, 0xc0, !PT ;  /* 0x7fffffff06ff7812 */ /* 0x000fc8000780c0ff */
[----:B------:R-:W-:-:S13]  /*28a0*/  PLOP3.LUT P0, PT, P1, P0, PT, 0x2f, 0xf2 ;  /* 0x0000000000f2781c */ /* 0x000fda0000f00577 */
[----:B------:R-:W-:Y:S05]  /*28b0*/  @P0 BRA `(.L_x_20) ;  /* 0x0000000000f80947 */ /* 0x000fea0003800000 */
[----:B------:R-:W-:Y:S02]  /*28c0*/  ISETP.GE.AND P0, PT, R17, RZ, PT ;  /* 0x000000ff1100720c */ /* 0x000fe40003f06270 */
[----:B------:R-:W-:-:S11]  /*28d0*/  ISETP.GE.AND P1, PT, R19, RZ, PT ;  /* 0x000000ff1300720c */ /* 0x000fd60003f26270 */
[----:B------:R-:W-:Y:S02]  /*28e0*/  @P0 IMAD.MOV.U32 R16, RZ, RZ, RZ ;  /* 0x000000ffff100224 */ /* 0x000fe400078e00ff */
[----:B------:R-:W-:Y:S01]  /*28f0*/  @!P0 FFMA R5, R5, 1.84467440737095516160e+19, RZ ;  /* 0x5f80000005058823 */ /* 0x000fe200000000ff */
[----:B------:R-:W-:Y:S02]  /*2900*/  @!P0 IMAD.MOV.U32 R16, RZ, RZ, -0x40 ;  /* 0xffffffc0ff108424 */ /* 0x000fe400078e00ff */
[----:B------:R-:W-:Y:S02]  /*2910*/  @!P1 FFMA R6, R6, 1.84467440737095516160e+19, RZ ;  /* 0x5f80000006069823 */ /* 0x000fe400000000ff */
[----:B------:R-:W-:-:S07]  /*2920*/  @!P1 VIADD R16, R16, 0x40 ;  /* 0x0000004010109836 */ /* 0x000fce0000000000 */
.L_x_16:
[----:B------:R-:W-:Y:S01]  /*2930*/  LEA R17, R15, 0xc0800000, 0x17 ;  /* 0xc08000000f117811 */ /* 0x000fe200078eb8ff */
[----:B------:R-:W-:-:S04]  /*2940*/  VIADD R22, R22, 0xffffff81 ;  /* 0xffffff8116167836 */ /* 0x000fc80000000000 */
[----:B------:R-:W-:Y:S02]  /*2950*/  IMAD.IADD R19, R6, 0x1, -R17 ;  /* 0x0000000106137824 */ /* 0x000fe400078e0a11 */
[C---:B------:R-:W-:Y:S02]  /*2960*/  IMAD R5, R22.reuse, -0x800000, R5 ;  /* 0xff80000016057824 */ /* 0x040fe400078e0205 */
[----:B------:R0:W1:Y:S01]  /*2970*/  MUFU.RCP R6, R19 ;  /* 0x0000001300067308 */ /* 0x0000620000001000 */
[----:B------:R-:W-:Y:S01]  /*2980*/  FADD.FTZ R20, -R19, -RZ ;  /* 0x800000ff13147221 */ /* 0x000fe20000010100 */
[----:B0-----:R-:W-:-:S05]  /*2990*/  IADD3 R19, PT, PT, R22, 0x7f, -R15 ;  /* 0x0000007f16137810 */ /* 0x001fca0007ffe80f */
[----:B------:R-:W-:Y:S02]  /*29a0*/  IMAD.IADD R16, R19, 0x1, R16 ;  /* 0x0000000113107824 */ /* 0x000fe400078e0210 */
[----:B-1----:R-:W-:-:S04]  /*29b0*/  FFMA R17, R6, R20, 1 ;  /* 0x3f80000006117423 */ /* 0x002fc80000000014 */
[----:B------:R-:W-:-:S04]  /*29c0*/  FFMA R6, R6, R17, R6 ;  /* 0x0000001106067223 */ /* 0x000fc80000000006 */
[----:B------:R-:W-:-:S04]  /*29d0*/  FFMA R17, R5, R6, RZ ;  /* 0x0000000605117223 */ /* 0x000fc800000000ff */
[----:B------:R-:W-:-:S04]  /*29e0*/  FFMA R21, R20, R17, R5 ;  /* 0x0000001114157223 */ /* 0x000fc80000000005 */
[----:B------:R-:W-:-:S04]  /*29f0*/  FFMA R17, R6, R21, R17 ;  /* 0x0000001506117223 */ /* 0x000fc80000000011 */
[----:B------:R-:W-:-:S04]  /*2a00*/  FFMA R20, R20, R17, R5 ;  /* 0x0000001114147223 */ /* 0x000fc80000000005 */
[----:B------:R-:W-:-:S05]  /*2a10*/  FFMA R5, R6, R20, R17 ;  /* 0x0000001406057223 */ /* 0x000fca0000000011 */
[----:B------:R-:W-:-:S04]  /*2a20*/  SHF.R.U32.HI R15, RZ, 0x17, R5 ;  /* 0x00000017ff0f7819 */ /* 0x000fc80000011605 */
[----:B------:R-:W-:-:S05]  /*2a30*/  LOP3.LUT R15, R15, 0xff, RZ, 0xc0, !PT ;  /* 0x000000ff0f0f7812 */ /* 0x000fca00078ec0ff */
[----:B------:R-:W-:-:S04]  /*2a40*/  IMAD.IADD R19, R15, 0x1, R16 ;  /* 0x000000010f137824 */ /* 0x000fc800078e0210 */
[----:B------:R-:W-:-:S05]  /*2a50*/  VIADD R15, R19, 0xffffffff ;  /* 0xffffffff130f7836 */ /* 0x000fca0000000000 */
[----:B------:R-:W-:-:S13]  /*2a60*/  ISETP.GE.U32.AND P0, PT, R15, 0xfe, PT ;  /* 0x000000fe0f00780c */ /* 0x000fda0003f06070 */
[----:B------:R-:W-:Y:S05]  /*2a70*/  @!P0 BRA `(.L_x_21) ;  /* 0x0000000000808947 */ /* 0x000fea0003800000 */
[----:B------:R-:W-:-:S13]  /*2a80*/  ISETP.GT.AND P0, PT, R19, 0xfe, PT ;  /* 0x000000fe1300780c */ /* 0x000fda0003f04270 */
[----:B------:R-:W-:Y:S05]  /*2a90*/  @P0 BRA `(.L_x_22) ;  /* 0x00000000006c0947 */ /* 0x000fea0003800000 */
[----:B------:R-:W-:-:S13]  /*2aa0*/  ISETP.GE.AND P0, PT, R19, 0x1, PT ;  /* 0x000000011300780c */ /* 0x000fda0003f06270 */
[----:B------:R-:W-:Y:S05]  /*2ab0*/  @P0 BRA `(.L_x_23) ;  /* 0x0000000000980947 */ /* 0x000fea0003800000 */
[----:B------:R-:W-:Y:S02]  /*2ac0*/  ISETP.GE.AND P0, PT, R19, -0x18, PT ;  /* 0xffffffe81300780c */ /* 0x000fe40003f06270 */
[----:B------:R-:W-:-:S11]  /*2ad0*/  LOP3.LUT R5, R5, 0x80000000, RZ, 0xc0, !PT ;  /* 0x8000000005057812 */ /* 0x000fd600078ec0ff */
[----:B------:R-:W-:Y:S05]  /*2ae0*/  @!P0 BRA `(.L_x_23) ;  /* 0x00000000008c8947 */ /* 0x000fea0003800000 */
[CCC-:B------:R-:W-:Y:S01]  /*2af0*/  FFMA.RZ R15, R6.reuse, R20.reuse, R17.reuse ;  /* 0x00000014060f7223 */ /* 0x1c0fe2000000c011 */
[C---:B------:R-:W-:Y:S02]  /*2b00*/  ISETP.NE.AND P2, PT, R19.reuse, RZ, PT ;  /* 0x000000ff1300720c */ /* 0x040fe40003f45270 */
[----:B------:R-:W-:Y:S02]  /*2b10*/  ISETP.NE.AND P1, PT, R19, RZ, PT ;  /* 0x000000ff1300720c */ /* 0x000fe40003f25270 */
[----:B------:R-:W-:Y:S01]  /*2b20*/  LOP3.LUT R16, R15, 0x7fffff, RZ, 0xc0, !PT ;  /* 0x007fffff0f107812 */ /* 0x000fe200078ec0ff */
[CCC-:B------:R-:W-:Y:S01]  /*2b30*/  FFMA.RP R15, R6.reuse, R20.reuse, R17.reuse ;  /* 0x00000014060f7223 */ /* 0x1c0fe20000008011 */
[----:B------:R-:W-:Y:S01]  /*2b40*/  FFMA.RM R6, R6, R20, R17 ;  /* 0x0000001406067223 */ /* 0x000fe20000004011 */
[----:B------:R-:W-:Y:S01]  /*2b50*/  VIADD R17, R19, 0x20 ;  /* 0x0000002013117836 */ /* 0x000fe20000000000 */
[----:B------:R-:W-:Y:S01]  /*2b60*/  LOP3.LUT R16, R16, 0x800000, RZ, 0xfc, !PT ;  /* 0x0080000010107812 */ /* 0x000fe200078efcff */
[----:B------:R-:W-:-:S02]  /*2b70*/  IMAD.MOV R19, RZ, RZ, -R19 ;  /* 0x000000ffff137224 */ /* 0x000fc400078e0a13 */
[----:B------:R-:W-:Y:S02]  /*2b80*/  FSETP.NEU.FTZ.AND P0, PT, R15, R6, PT ;  /* 0x000000060f00720b */ /* 0x000fe40003f1d000 */
[----:B------:R-:W-:Y:S02]  /*2b90*/  SHF.L.U32 R17, R16, R17, RZ ;  /* 0x0000001110117219 */ /* 0x000fe400000006ff */
[----:B------:R-:W-:Y:S02]  /*2ba0*/  SEL R15, R19, RZ, P2 ;  /* 0x000000ff130f7207 */ /* 0x000fe40001000000 */
[----:B------:R-:W-:Y:S02]  /*2bb0*/  ISETP.NE.AND P1, PT, R17, RZ, P1 ;  /* 0x000000ff1100720c */ /* 0x000fe40000f25270 */
[----:B------:R-:W-:Y:S02]  /*2bc0*/  SHF.R.U32.HI R15, RZ, R15, R16 ;  /* 0x0000000fff0f7219 */ /* 0x000fe40000011610 */
[----:B------:R-:W-:-:S02]  /*2bd0*/  PLOP3.LUT P0, PT, P0, P1, PT, 0xf8, 0x8f ;  /* 0x00000000008f781c */ /* 0x000fc40000703f70 */
[----:B------:R-:W-:Y:S02]  /*2be0*/  SHF.R.U32.HI R17, RZ, 0x1, R15 ;  /* 0x00000001ff117819 */ /* 0x000fe4000001160f */
[----:B------:R-:W-:-:S04]  /*2bf0*/  SEL R6, RZ, 0x1, !P0 ;  /* 0x00000001ff067807 */ /* 0x000fc80004000000 */
[----:B------:R-:W-:-:S04]  /*2c00*/  LOP3.LUT R6, R6, 0x1, R17, 0xf8, !PT ;  /* 0x0000000106067812 */ /* 0x000fc800078ef811 */
[----:B------:R-:W-:-:S05]  /*2c10*/  LOP3.LUT R6, R6, R15, RZ, 0xc0, !PT ;  /* 0x0000000f06067212 */ /* 0x000fca00078ec0ff */
[----:B------:R-:W-:-:S05]  /*2c20*/  IMAD.IADD R6, R17, 0x1, R6 ;  /* 0x0000000111067824 */ /* 0x000fca00078e0206 */
[----:B------:R-:W-:Y:S01]  /*2c30*/  LOP3.LUT R5, R6, R5, RZ, 0xfc, !PT ;  /* 0x0000000506057212 */ /* 0x000fe200078efcff */
[----:B------:R-:W-:Y:S06]  /*2c40*/  BRA `(.L_x_23) ;  /* 0x0000000000347947 */ /* 0x000fec0003800000 */
.L_x_22:
[----:B------:R-:W-:-:S04]  /*2c50*/  LOP3.LUT R5, R5, 0x80000000, RZ, 0xc0, !PT ;  /* 0x8000000005057812 */ /* 0x000fc800078ec0ff */
[----:B------:R-:W-:Y:S01]  /*2c60*/  LOP3.LUT R5, R5, 0x7f800000, RZ, 0xfc, !PT ;  /* 0x7f80000005057812 */ /* 0x000fe200078efcff */
[----:B------:R-:W-:Y:S06]  /*2c70*/  BRA `(.L_x_23) ;  /* 0x0000000000287947 */ /* 0x000fec0003800000 */
.L_x_21:
[----:B------:R-:W-:Y:S01]  /*2c80*/  IMAD R5, R16, 0x800000, R5 ;  /* 0x0080000010057824 */ /* 0x000fe200078e0205 */
[----:B------:R-:W-:Y:S06]  /*2c90*/  BRA `(.L_x_23) ;  /* 0x0000000000207947 */ /* 0x000fec0003800000 */
.L_x_20:
[----:B------:R-:W-:-:S04]  /*2ca0*/  LOP3.LUT R5, R6, 0x80000000, R5, 0x48, !PT ;  /* 0x8000000006057812 */ /* 0x000fc800078e4805 */
[----:B------:R-:W-:Y:S01]  /*2cb0*/  LOP3.LUT R5, R5, 0x7f800000, RZ, 0xfc, !PT ;  /* 0x7f80000005057812 */ /* 0x000fe200078efcff */
[----:B------:R-:W-:Y:S06]  /*2cc0*/  BRA `(.L_x_23) ;  /* 0x0000000000147947 */ /* 0x000fec0003800000 */
.L_x_19:
[----:B------:R-:W-:Y:S01]  /*2cd0*/  LOP3.LUT R5, R6, 0x80000000, R5, 0x48, !PT ;  /* 0x8000000006057812 */ /* 0x000fe200078e4805 */
[----:B------:R-:W-:Y:S06]  /*2ce0*/  BRA `(.L_x_23) ;  /* 0x00000000000c7947 */ /* 0x000fec0003800000 */
.L_x_18:
[----:B------:R-:W0:Y:S01]  /*2cf0*/  MUFU.RSQ R5, -QNAN ;  /* 0xffc0000000057908 */ /* 0x000e220000001400 */
[----:B------:R-:W-:Y:S05]  /*2d00*/  BRA `(.L_x_23) ;  /* 0x0000000000047947 */ /* 0x000fea0003800000 */
.L_x_17:
[----:B------:R-:W-:-:S07]  /*2d10*/  FADD.FTZ R5, R5, R6 ;  /* 0x0000000605057221 */ /* 0x000fce0000010000 */
.L_x_23:
[----:B------:R-:W-:-:S04]  /*2d20*/  IMAD.MOV.U32 R15, RZ, RZ, 0x0 ;  /* 0x00000000ff0f7424 */ /* 0x000fc800078e00ff */
[----:B0-----:R-:W-:Y:S05]  /*2d30*/  RET.REL.NODEC R14 `(ott_from_var_many_series_one_param_f32) ;  /* 0xffffffd00eb07950 */ /* 0x001fea0003c3ffff */
.L_x_24:
[----:B------:R-:W-:-:S00]  /*2d40*/  BRA `(.L_x_24) ;  /* 0xfffffffc00fc7947 */ /* 0x000fc0000383ffff */
[----:B------:R-:W-:-:S00]  /*2d50*/  NOP ;  /* 0x0000000000007918 */ /* 0x000fc00000000000 */
        /* <DEDUP_REMOVED lines=10> */
.L_x_69:


//--------------------- .text.ott_many_series_one_param_f32 --------------------------
	.section	.text.ott_many_series_one_param_f32,"ax",@progbits
	.align	128
        .global         ott_many_series_one_param_f32
        .type           ott_many_series_one_param_f32,@function
        .size           ott_many_series_one_param_f32,(.L_x_72 - ott_many_series_one_param_f32)
        .other          ott_many_series_one_param_f32,@"STO_CUDA_ENTRY STV_DEFAULT"
ott_many_series_one_param_f32:
.text.ott_many_series_one_param_f32:
[----:B------:R-:W-:Y:S01]  /*0000*/  LDC R1, c[0x0][0x37c] ;  /* 0x0000df00ff017b82 */ /* 0x000fe20000000800 */
[----:B------:R-:W0:Y:S07]  /*0010*/  S2R R0, SR_TID.X ;  /* 0x0000000000007919 */ /* 0x000e2e0000002100 */
[----:B------:R-:W1:Y:S01]  /*0020*/  S2UR UR6, SR_CTAID.X ;  /* 0x00000000000679c3 */ /* 0x000e620000002500 */
[----:B------:R-:W2:Y:S02]  /*0030*/  LDCU.64 UR4, c[0x0][0x388] ;  /* 0x00007100ff0477ac */ /* 0x000ea40008000a00 */
[----:B--2---:R-:W-:-:S02]  /*0040*/  IMAD.U32 R13, RZ, RZ, UR4 ;  /* 0x00000004ff0d7e24 */ /* 0x004fc4000f8e00ff */
[----:B------:R-:W-:-:S03]  /*0050*/  IMAD.U32 R3, RZ, RZ, UR5 ;  /* 0x00000005ff037e24 */ /* 0x000fc6000f8e00ff */
[----:B-1----:R-:W-:-:S04]  /*0060*/  ISETP.LE.AND P0, PT, R13, UR6, PT ;  /* 0x000000060d007c0c */ /* 0x002fc8000bf03270 */
[----:B0-----:R-:W-:-:S04]  /*0070*/  ISETP.NE.OR P0, PT, R0, RZ, P0 ;  /* 0x000000ff0000720c */ /* 0x001fc80000705670 */
[----:B------:R-:W-:-:S13]  /*0080*/  ISETP.LT.OR P0, PT, R3, 0x1, P0 ;  /* 0x000000010300780c */ /* 0x000fda0000701670 */
[----:B------:R-:W-:Y:S05]  /*0090*/  @P0 EXIT ;  /* 0x000000000000094d */ /* 0x000fea0003800000 */
        /* <DEDUP_REMOVED lines=10> */
[----:B------:R-:W0:Y:S01]  /*0140*/  LDCU.U16 UR4, c[0x0][0x38c] ;  /* 0x00007180ff0477ac */ /* 0x000e220008000400 */
[----:B------:R-:W-:Y:S02]  /*0150*/  IMAD.MOV.U32 R12, RZ, RZ, 0x3ba3d70a ;  /* 0x3ba3d70aff0c7424 */ /* 0x000fe400078e00ff */
[----:B------:R-:W-:Y:S02]  /*0160*/  IMAD.U32 R7, RZ, RZ, UR7 ;  /* 0x00000007ff077e24 */ /* 0x000fe4000f8e00ff */
[----:B------:R-:W-:Y:S02]  /*0170*/  IMAD.U32 R9, RZ, RZ, UR10 ;  /* 0x0000000aff097e24 */ /* 0x000fe4000f8e00ff */
[----:B-1----:R-:W-:Y:S01]  /*0180*/  FFMA R12, R15, -R12, 1 ;  /* 0x3f8000000f0c7423 */ /* 0x002fe2000000080c */
[----:B------:R-:W-:Y:S02]  /*0190*/  VIADD R2, R3, 0xffffffff ;  /* 0xffffffff03027836 */ /* 0x000fe40000000000 */
[----:B------:R-:W-:Y:S01]  /*01a0*/  FMUL R15, R15, 0.0099999997764825820923 ;  /* 0x3c23d70a0f0f7820 */ /* 0x000fe20000400000 */
[----:B------:R-:W-:Y:S01]  /*01b0*/  IMAD.MOV.U32 R0, RZ, RZ, RZ ;  /* 0x000000ffff007224 */ /* 0x000fe200078e00ff */
[----:B0-----:R-:W-:-:S06]  /*01c0*/  UIADD3 UR4, UPT, UPT, UR4, 0x3, URZ ;  /* 0x0000000304047890 */ /* 0x001fcc000fffe0ff */
[----:B------:R-:W-:Y:S01]  /*01d0*/  IMAD.U32 R14, RZ, RZ, UR4 ;  /* 0x00000004ff0e7e24 */ /* 0x000fe2000f8e00ff */
[----:B--2---:R-:W-:-:S13]  /*01e0*/  FSETP.NE.AND P0, PT, |R6|, +INF , PT ;  /* 0x7f8000000600780b */ /* 0x004fda0003f05200 */
[----:B------:R-:W-:Y:S05]  /*01f0*/  @P0 BRA `(.L_x_25) ;  /* 0x0000000000540947 */ /* 0x000fea0003800000 */
[----:B------:R-:W0:Y:S01]  /*0200*/  LDC R3, c[0x0][0x38c] ;  /* 0x0000e300ff037b82 */ /* 0x000e220000000800 */
[----:B------:R-:W1:Y:S07]  /*0210*/  LDCU.64 UR10, c[0x0][0x380] ;  /* 0x00007000ff0a77ac */ /* 0x000e6e0008000a00 */
[----:B------:R-:W2:Y:S02]  /*0220*/  LDC R13, c[0x0][0x388] ;  /* 0x0000e200ff0d7b82 */ /* 0x000ea40000000800 */
.L_x_26:
[----:B------:R-:W-:-:S05]  /*0230*/  VIADD R0, R0, 0x1 ;  /* 0x0000000100007836 */ /* 0x000fca0000000000 */
[----:B0-----:R-:W-:-:S13]  /*0240*/  ISETP.NE.AND P0, PT, R0, R3, PT ;  /* 0x000000030000720c */ /* 0x001fda0003f05270 */
[----:B-1----:R-:W-:Y:S05]  /*0250*/  @!P0 EXIT ;  /* 0x000000000000894d */ /* 0x002fea0003800000 */
[----:B------:R-:W-:Y:S01]  /*0260*/  UMOV UR4, UR6 ;  /* 0x0000000600047c82 */ /* 0x000fe20008000000 */
[----:B------:R-:W-:Y:S01]  /*0270*/  UMOV UR5, URZ ;  /* 0x000000ff00057c82 */ /* 0x000fe20008000000 */
[----:B------:R-:W-:Y:S02]  /*0280*/  IMAD.MOV.U32 R7, RZ, RZ, RZ ;  /* 0x000000ffff077224 */ /* 0x000fe400078e00ff */
[----:B--2---:R-:W-:-:S04]  /*0290*/  IMAD.WIDE.U32 R4, R0, R13, UR4 ;  /* 0x0000000400047e25 */ /* 0x004fc8000f8e000d */
[----:B------:R-:W-:Y:S02]  /*02a0*/  IMAD.IADD R5, R5, 0x1, R7 ;  /* 0x0000000105057824 */ /* 0x000fe400078e0207 */
[----:B------:R-:W-:-:S03]  /*02b0*/  IMAD.SHL.U32 R7, R4, 0x4, RZ ;  /* 0x0000000404077824 */ /* 0x000fc600078e00ff */
[----:B------:R-:W-:Y:S02]  /*02c0*/  SHF.L.U64.HI R8, R4, 0x2, R5 ;  /* 0x0000000204087819 */ /* 0x000fe40000010205 */
[----:B------:R-:W-:-:S04]  /*02d0*/  IADD3 R4, P0, PT, R7, UR10, RZ ;  /* 0x0000000a07047c10 */ /* 0x000fc8000ff1e0ff */
[----:B------:R-:W-:-:S05]  /*02e0*/  IADD3.X R5, PT, PT, R8, UR11, RZ, P0, !PT ;  /* 0x0000000b08057c10 */ /* 0x000fca00087fe4ff */
[----:B------:R-:W2:Y:S01]  /*02f0*/  LDG.E.CONSTANT R6, desc[UR8][R4.64] ;  /* 0x0000000804067981 */ /* 0x000ea2000c1e9900 */
[----:B------:R-:W-:Y:S02]  /*0300*/  VIADD R14, R14, 0x3 ;  /* 0x000000030e0e7836 */ /* 0x000fe40000000000 */
[----:B------:R-:W-:Y:S01]  /*0310*/  VIADD R2, R2, 0xffffffff ;  /* 0xffffffff02027836 */ /* 0x000fe20000000000 */
[----:B--2---:R-:W-:-:S13]  /*0320*/  FSETP.NE.AND P0, PT, |R6|, +INF , PT ;  /* 0x7f8000000600780b */ /* 0x004fda0003f05200 */
[----:B------:R-:W-:Y:S05]  /*0330*/  @!P0 BRA `(.L_x_26) ;  /* 0xfffffffc00bc8947 */ /* 0x000fea000383ffff */
[----:B------:R-:W-:-:S07]  /*0340*/  IMAD.MOV.U32 R9, RZ, RZ, R8 ;  /* 0x000000ffff097224 */ /* 0x000fce00078e0008 */
.L_x_25:
[----:B------:R-:W0:Y:S01]  /*0350*/  LDCU.64 UR4, c[0x0][0x398] ;  /* 0x00007300ff0477ac */ /* 0x000e220008000a00 */
[C---:B------:R-:W-:Y:S01]  /*0360*/  FFMA R22, -R15.reuse, R6, R6 ;  /* 0x000000060f167223 */ /* 0x040fe20000000106 */
[----:B------:R-:W-:Y:S01]  /*0370*/  FADD R17, R15, R12 ;  /* 0x0000000c0f117221 */ /* 0x000fe20000000000 */
[----:B------:R-:W-:-:S03]  /*0380*/  VIADD R8, R0, 0x1 ;  /* 0x0000000100087836 */ /* 0x000fc60000000000 */
[----:B------:R-:W-:Y:S02]  /*0390*/  FSETP.GT.AND P0, PT, R6, R22, PT ;  /* 0x000000160600720b */ /* 0x000fe40003f04000 */
[----:B0-----:R-:W-:Y:S02]  /*03a0*/  IADD3 R4, P1, PT, R7, UR4, RZ ;  /* 0x0000000407047c10 */ /* 0x001fe4000ff3e0ff */
[----:B------:R-:W-:Y:S02]  /*03b0*/  FSEL R7, R17, R12, P0 ;  /* 0x0000000c11077208 */ /* 0x000fe40000000000 */
[----:B------:R-:W-:Y:S02]  /*03c0*/  ISETP.GE.AND P0, PT, R8, R3, PT ;  /* 0x000000030800720c */ /* 0x000fe40003f06270 */
[----:B------:R-:W-:Y:S01]  /*03d0*/  IADD3.X R5, PT, PT, R9, UR5, RZ, P1, !PT ;  /* 0x0000000509057c10 */ /* 0x000fe20008ffe4ff */
[----:B------:R-:W-:-:S05]  /*03e0*/  FMUL R7, R22, R7 ;  /* 0x0000000716077220 */ /* 0x000fca0000400000 */
[----:B------:R0:W-:Y:S05]  /*03f0*/  STG.E desc[UR8][R4.64], R7 ;  /* 0x0000000704007986 */ /* 0x0001ea000c101908 */
[----:B------:R-:W-:Y:S05]  /*0400*/  @P0 EXIT ;  /* 0x000000000000094d */ /* 0x000fea0003800000 */
[----:B0-----:R-:W-:Y:S01]  /*0410*/  IADD3 R4, PT, PT, -R0, -0x2, R3 ;  /* 0xfffffffe00047810 */ /* 0x001fe20007ffe103 */
[----:B------:R-:W-:Y:S01]  /*0420*/  FFMA R20, R15, R6, R6 ;  /* 0x000000060f147223 */ /* 0x000fe20000000006 */
[----:B------:R-:W-:Y:S01]  /*0430*/  LOP3.LUT R16, RZ, R0, RZ, 0x33, !PT ;  /* 0x00000000ff107212 */ /* 0x000fe200078e33ff */
[----:B------:R-:W-:Y:S01]  /*0440*/  IMAD.MOV.U32 R24, RZ, RZ, 0x1 ;  /* 0x00000001ff187424 */ /* 0x000fe200078e00ff */
[----:B------:R-:W-:-:S03]  /*0450*/  ISETP.GE.U32.AND P0, PT, R4, 0x3, PT ;  /* 0x000000030400780c */ /* 0x000fc60003f06070 */
[----:B------:R-:W-:-:S10]  /*0460*/  IMAD.IADD R16, R16, 0x1, R3 ;  /* 0x0000000110107824 */ /* 0x000fd400078e0203 */
[----:B------:R-:W-:Y:S05]  /*0470*/  @!P0 BRA `(.L_x_27) ;  /* 0x0000000800408947 */ /* 0x000fea0003800000 */
[----:B------:R-:W-:Y:S01]  /*0480*/  LOP3.LUT R2, R2, 0xfffffffc, RZ, 0xc0, !PT ;  /* 0xfffffffc02027812 */ /* 0x000fe200078ec0ff */
[----:B------:R-:W-:Y:S01]  /*0490*/  IMAD.SHL.U32 R19, R13, 0x4, RZ ;  /* 0x000000040d137824 */ /* 0x000fe200078e00ff */
[----:B------:R-:W-:Y:S01]  /*04a0*/  SHF.R.U32.HI R21, RZ, 0x1e, R13 ;  /* 0x0000001eff157819 */ /* 0x000fe2000001160d */
[----:B------:R-:W-:Y:S01]  /*04b0*/  IMAD.MOV.U32 R24, RZ, RZ, 0x1 ;  /* 0x00000001ff187424 */ /* 0x000fe200078e00ff */
[----:B------:R-:W0:Y:S01]  /*04c0*/  LDCU.64 UR12, c[0x0][0x398] ;  /* 0x00007300ff0c77ac */ /* 0x000e220008000a00 */
[----:B------:R-:W-:Y:S01]  /*04d0*/  IMAD.MOV R18, RZ, RZ, -R2 ;  /* 0x000000ffff127224 */ /* 0x000fe200078e0a02 */
[----:B------:R-:W1:Y:S06]  /*04e0*/  LDCU.64 UR10, c[0x0][0x380] ;  /* 0x00007000ff0a77ac */ /* 0x000e6c0008000a00 */
.L_x_32:
[----:B--2---:R-:W2:Y:S01]  /*04f0*/  LDC R13, c[0x0][0x388] ;  /* 0x0000e200ff0d7b82 */ /* 0x004ea20000000800 */
[----:B-1--4-:R-:W-:Y:S01]  /*0500*/  VIADD R2, R0, 0x1 ;  /* 0x0000000100027836 */ /* 0x012fe20000000000 */
[----:B------:R-:W-:Y:S01]  /*0510*/  UMOV UR4, UR6 ;  /* 0x0000000600047c82 */ /* 0x000fe20008000000 */
[----:B------:R-:W-:Y:S02]  /*0520*/  UMOV UR5, URZ ;  /* 0x000000ff00057c82 */ /* 0x000fe40008000000 */
[----:B--2---:R-:W-:Y:S01]  /*0530*/  IMAD.WIDE.U32 R2, R2, R13, UR4 ;  /* 0x0000000402027e25 */ /* 0x004fe2000f8e000d */
[----:B------:R-:W-:-:S03]  /*0540*/  UMOV UR4, URZ ;  /* 0x000000ff00047c82 */ /* 0x000fc60008000000 */
[----:B---3--:R-:W-:Y:S02]  /*0550*/  VIADD R23, R3, UR4 ;  /* 0x0000000403177c36 */ /* 0x008fe40008000000 */
[----:B------:R-:W-:-:S03]  /*0560*/  IMAD.SHL.U32 R3, R2, 0x4, RZ ;  /* 0x0000000402037824 */ /* 0x000fc600078e00ff */
[----:B------:R-:W-:Y:S02]  /*0570*/  SHF.L.U64.HI R25, R2, 0x2, R23 ;  /* 0x0000000202197819 */ /* 0x000fe40000010217 */
[----:B-1----:R-:W-:-:S04]  /*0580*/  IADD3 R8, P0, PT, R3, UR10, RZ ;  /* 0x0000000a03087c10 */ /* 0x002fc8000ff1e0ff */
[----:B------:R-:W-:Y:S02]  /*0590*/  IADD3.X R9, PT, PT, R25, UR11, RZ, P0, !PT ;  /* 0x0000000b19097c10 */ /* 0x000fe400087fe4ff */
[----:B------:R-:W-:-:S03]  /*05a0*/  IADD3 R4, P0, PT, R19, R8, RZ ;  /* 0x0000000813047210 */ /* 0x000fc60007f1e0ff */
[----:B------:R-:W2:Y:S02]  /*05b0*/  LDG.E.CONSTANT R8, desc[UR8][R8.64] ;  /* 0x0000000808087981 */ /* 0x000ea4000c1e9900 */
[----:B------:R-:W-:Y:S01]  /*05c0*/  IMAD.X R5, R21, 0x1, R9, P0 ;  /* 0x0000000115057824 */ /* 0x000fe200000e0609 */
[----:B------:R-:W-:Y:S01]  /*05d0*/  IADD3 R6, P0, PT, R19, R4, RZ ;  /* 0x0000000413067210 */ /* 0x000fe20007f1e0ff */
[----:B------:R-:W-:-:S03]  /*05e0*/  VIADD R18, R18, 0x4 ;  /* 0x0000000412127836 */ /* 0x000fc60000000000 */
[----:B------:R1:W5:Y:S01]  /*05f0*/  LDG.E.CONSTANT R4, desc[UR8][R4.64] ;  /* 0x0000000804047981 */ /* 0x000362000c1e9900 */
[----:B------:R-:W-:Y:S01]  /*0600*/  IMAD.X R7, R21, 0x1, R5, P0 ;  /* 0x0000000115077824 */ /* 0x000fe200000e0605 */
[----:B------:R-:W-:-:S04]  /*0610*/  IADD3 R10, P0, PT, R19, R6, RZ ;  /* 0x00000006130a7210 */ /* 0x000fc80007f1e0ff */
[----:B------:R1:W5:Y:S01]  /*0620*/  LDG.E.CONSTANT R6, desc[UR8][R6.64] ;  /* 0x0000000806067981 */ /* 0x000362000c1e9900 */
[----:B------:R-:W-:Y:S01]  /*0630*/  IMAD.X R11, R21, 0x1, R7, P0 ;  /* 0x00000001150b7824 */ /* 0x000fe200000e0607 */
[----:B------:R-:W-:-:S04]  /*0640*/  IADD3 R26, P0, PT, R2, R13, RZ ;  /* 0x0000000d021a7210 */ /* 0x000fc80007f1e0ff */
[----:B------:R1:W5:Y:S01]  /*0650*/  LDG.E.CONSTANT R10, desc[UR8][R10.64] ;  /* 0x000000080a0a7981 */ /* 0x000362000c1e9900 */
[----:B--2---:R-:W-:-:S13]  /*0660*/  FSETP.NE.AND P1, PT, |R8|, +INF , PT ;  /* 0x7f8000000800780b */ /* 0x004fda0003f25200 */
[----:B-1----:R-:W-:Y:S05]  /*0670*/  @!P1 BRA `(.L_x_28) ;  /* 0x0000000000609947 */ /* 0x002fea0003800000 */
[C---:B------:R-:W-:Y:S01]  /*0680*/  ISETP.NE.AND P5, PT, R24.reuse, 0x1, PT ;  /* 0x000000011800780c */ /* 0x040fe20003fa5270 */
[CCC-:B------:R-:W-:Y:S01]  /*0690*/  FFMA R7, R15.reuse, R8.reuse, R8.reuse ;  /* 0x000000080f077223 */ /* 0x1c0fe20000000008 */
[----:B------:R-:W-:Y:S01]  /*06a0*/  ISETP.NE.AND P1, PT, R24, -0x1, PT ;  /* 0xffffffff1800780c */ /* 0x000fe20003f25270 */
[----:B------:R-:W-:Y:S01]  /*06b0*/  FFMA R5, -R15, R8, R8 ;  /* 0x000000080f057223 */ /* 0x000fe20000000108 */
[C---:B------:R-:W-:Y:S02]  /*06c0*/  FSETP.GEU.AND P2, PT, R8.reuse, R20, PT ;  /* 0x000000140800720b */ /* 0x040fe40003f4e000 */
[CC--:B------:R-:W-:Y:S02]  /*06d0*/  FSETP.GT.AND P3, PT, R8.reuse, R22.reuse, PT ;  /* 0x000000160800720b */ /* 0x0c0fe40003f64000 */
[C---:B------:R-:W-:Y:S02]  /*06e0*/  FSETP.GEU.AND P6, PT, R8.reuse, R22, PT ;  /* 0x000000160800720b */ /* 0x040fe40003fce000 */
[----:B------:R-:W-:-:S03]  /*06f0*/  FSETP.GT.AND P4, PT, R8, R20, PT ;  /* 0x000000140800720b */ /* 0x000fc60003f84000 */
[----:B------:R-:W-:Y:S02]  /*0700*/  @!P5 SEL R24, R24, 0xffffffff, P6 ;  /* 0xffffffff1818d807 */ /* 0x000fe40003000000 */
[----:B------:R-:W-:Y:S02]  /*0710*/  FSETP.GEU.AND P5, PT, R7, R20, PT ;  /* 0x000000140700720b */ /* 0x000fe40003fae000 */
[----:B------:R-:W-:Y:S02]  /*0720*/  FSETP.GT.AND P6, PT, R5, R22, PT ;  /* 0x000000160500720b */ /* 0x000fe40003fc4000 */
[----:B------:R-:W-:Y:S02]  /*0730*/  @!P1 SEL R24, R24, 0x1, !P4 ;  /* 0x0000000118189807 */ /* 0x000fe40006000000 */
[----:B------:R-:W-:Y:S02]  /*0740*/  @!P2 FSEL R7, R20, R7, P5 ;  /* 0x000000071407a208 */ /* 0x000fe40002800000 */
[----:B------:R-:W-:-:S02]  /*0750*/  @P3 FSEL R5, R22, R5, !P6 ;  /* 0x0000000516053208 */ /* 0x000fc40007000000 */
[----:B------:R-:W-:Y:S01]  /*0760*/  ISETP.NE.AND P1, PT, R24, 0x1, PT ;  /* 0x000000011800780c */ /* 0x000fe20003f25270 */
[----:B------:R-:W-:Y:S01]  /*0770*/  IMAD.MOV.U32 R20, RZ, RZ, R7 ;  /* 0x000000ffff147224 */ /* 0x000fe200078e0007 */
[----:B0-----:R-:W-:Y:S01]  /*0780*/  IADD3 R2, P2, PT, R3, UR12, RZ ;  /* 0x0000000c03027c10 */ /* 0x001fe2000ff5e0ff */
[----:B------:R-:W-:Y:S01]  /*0790*/  IMAD.MOV.U32 R22, RZ, RZ, R5 ;  /* 0x000000ffff167224 */ /* 0x000fe200078e0005 */
[----:B------:R-:W-:Y:S02]  /*07a0*/  FSEL R9, R5, R7, !P1 ;  /* 0x0000000705097208 */ /* 0x000fe40004800000 */
[----:B------:R-:W-:Y:S02]  /*07b0*/  IADD3.X R3, PT, PT, R25, UR13, RZ, P2, !PT ;  /* 0x0000000d19037c10 */ /* 0x000fe400097fe4ff */
[----:B------:R-:W-:-:S04]  /*07c0*/  FSETP.GT.AND P1, PT, R8, R9, PT ;  /* 0x000000090800720b */ /* 0x000fc80003f24000 */
[----:B------:R-:W-:-:S05]  /*07d0*/  FSEL R8, R17, R12, P1 ;  /* 0x0000000c11087208 */ /* 0x000fca0000800000 */
[----:B------:R-:W-:-:S05]  /*07e0*/  FMUL R9, R9, R8 ;  /* 0x0000000809097220 */ /* 0x000fca0000400000 */
[----:B------:R1:W-:Y:S02]  /*07f0*/  STG.E desc[UR8][R2.64], R9 ;  /* 0x0000000902007986 */ /* 0x0003e4000c101908 */
.L_x_28:
[----:B-1----:R-:W1:Y:S01]  /*0800*/  LDC.64 R2, c[0x0][0x398] ;  /* 0x0000e600ff027b82 */ /* 0x002e620000000a00 */
[----:B-----5:R-:W-:Y:S01]  /*0810*/  FSETP.NE.AND P5, PT, |R4|, +INF , PT ;  /* 0x7f8000000400780b */ /* 0x020fe20003fa5200 */
[----:B------:R-:W-:Y:S01]  /*0820*/  IMAD.X R23, RZ, RZ, R23, P0 ;  /* 0x000000ffff177224 */ /* 0x000fe200000e0617 */
[----:B------:R-:W-:Y:S02]  /*0830*/  ISETP.NE.AND P1, PT, R18, RZ, PT ;  /* 0x000000ff1200720c */ /* 0x000fe40003f25270 */
[----:B------:R-:W-:Y:S02]  /*0840*/  IADD3 R8, P2, PT, R26, R13, RZ ;  /* 0x0000000d1a087210 */ /* 0x000fe40007f5e0ff */
[----:B------:R-:W-:Y:S02]  /*0850*/  FSETP.NE.AND P3, PT, |R6|, +INF , PT ;  /* 0x7f8000000600780b */ /* 0x000fe40003f65200 */
[----:B------:R-:W-:-:S05]  /*0860*/  FSETP.NE.AND P4, PT, |R10|, +INF , PT ;  /* 0x7f8000000a00780b */ /* 0x000fca0003f85200 */
[----:B------:R-:W-:Y:S08]  /*0870*/  @!P5 BRA `(.L_x_29) ;  /* 0x000000000060d947 */ /* 0x000ff00003800000 */
[C---:B------:R-:W-:Y:S01]  /*0880*/  ISETP.NE.AND P6, PT, R24.reuse, 0x1, PT ;  /* 0x000000011800780c */ /* 0x040fe20003fc5270 */
[CCC-:B------:R-:W-:Y:S01]  /*0890*/  FFMA R9, R15.reuse, R4.reuse, R4.reuse ;  /* 0x000000040f097223 */ /* 0x1c0fe20000000004 */
[----:B------:R-:W-:Y:S01]  /*08a0*/  ISETP.NE.AND P5, PT, R24, -0x1, PT ;  /* 0xffffffff1800780c */ /* 0x000fe20003fa5270 */
[----:B------:R-:W-:Y:S01]  /*08b0*/  FFMA R7, -R15, R4, R4 ;  /* 0x000000040f077223 */ /* 0x000fe20000000104 */
[----:B------:R-:W-:-:S09]  /*08c0*/  FSETP.GEU.AND P0, PT, R4, R22, PT ;  /* 0x000000160400720b */ /* 0x000fd20003f0e000 */
[----:B------:R-:W-:Y:S02]  /*08d0*/  @!P6 SEL R24, R24, 0xffffffff, P0 ;  /* 0xffffffff1818e807 */ /* 0x000fe40000000000 */
[CC--:B------:R-:W-:Y:S02]  /*08e0*/  FSETP.GT.AND P6, PT, R4.reuse, R20.reuse, PT ;  /* 0x000000140400720b */ /* 0x0c0fe40003fc4000 */
[----:B------:R-:W-:Y:S02]  /*08f0*/  FSETP.GEU.AND P0, PT, R4, R20, PT ;  /* 0x000000140400720b */ /* 0x000fe40003f0e000 */
[----:B------:R-:W-:Y:S02]  /*0900*/  @!P5 SEL R24, R24, 0x1, !P6 ;  /* 0x000000011818d807 */ /* 0x000fe40007000000 */
[----:B------:R-:W-:Y:S02]  /*0910*/  FSETP.GT.AND P5, PT, R4, R22, PT ;  /* 0x000000160400720b */ /* 0x000fe40003fa4000 */
[----:B------:R-:W-:-:S07]  /*0920*/  FSETP.GEU.AND P6, PT, R9, R20, PT ;  /* 0x000000140900720b */ /* 0x000fce0003fce000 */
[----:B------:R-:W-:Y:S02]  /*0930*/  @!P0 FSEL R9, R20, R9, P6 ;  /* 0x0000000914098208 */ /* 0x000fe40003000000 */
[----:B------:R-:W-:-:S04]  /*0940*/  FSETP.GT.AND P0, PT, R7, R22, PT ;  /* 0x000000160700720b */ /* 0x000fc80003f04000 */
[----:B------:R-:W-:Y:S02]  /*0950*/  @P5 FSEL R7, R22, R7, !P0 ;  /* 0x0000000716075208 */ /* 0x000fe40004000000 */
[----:B------:R-:W-:-:S03]  /*0960*/  ISETP.NE.AND P0, PT, R24, 0x1, PT ;  /* 0x000000011800780c */ /* 0x000fc60003f05270 */
[----:B------:R-:W-:Y:S01]  /*0970*/  IMAD.MOV.U32 R22, RZ, RZ, R7 ;  /* 0x000000ffff167224 */ /* 0x000fe200078e0007 */
[----:B------:R-:W-:-:S04]  /*0980*/  FSEL R11, R7, R9, !P0 ;  /* 0x00000009070b7208 */ /* 0x000fc80004000000 */
[----:B------:R-:W-:Y:S02]  /*0990*/  FSETP.GT.AND P0, PT, R4, R11, PT ;  /* 0x0000000b0400720b */ /* 0x000fe40003f04000 */
[C---:B-1----:R-:W-:Y:S02]  /*09a0*/  LEA R4, P5, R26.reuse, R2, 0x2 ;  /* 0x000000021a047211 */ /* 0x042fe400078a10ff */
[----:B------:R-:W-:Y:S02]  /*09b0*/  FSEL R20, R17, R12, P0 ;  /* 0x0000000c11147208 */ /* 0x000fe40000000000 */
[----:B------:R-:W-:-:S03]  /*09c0*/  LEA.HI.X R5, R26, R3, R23, 0x2, P5 ;  /* 0x000000031a057211 */ /* 0x000fc600028f1417 */
[----:B------:R-:W-:Y:S01]  /*09d0*/  FMUL R11, R11, R20 ;  /* 0x000000140b0b7220 */ /* 0x000fe20000400000 */
[----:B------:R-:W-:-:S04]  /*09e0*/  IMAD.MOV.U32 R20, RZ, RZ, R9 ;  /* 0x000000ffff147224 */ /* 0x000fc800078e0009 */
[----:B------:R2:W-:Y:S03]  /*09f0*/  STG.E desc[UR8][R4.64], R11 ;  /* 0x0000000b04007986 */ /* 0x0005e6000c101908 */
.L_x_29:
[----:B------:R-:W-:Y:S01]  /*0a00*/  IMAD.X R7, RZ, RZ, R23, P2 ;  /* 0x000000ffff077224 */ /* 0x000fe200010e0617 */
[----:B------:R-:W-:Y:S06]  /*0a10*/  @!P3 BRA `(.L_x_30) ;  /* 0x000000000060b947 */ /* 0x000fec0003800000 */
[C---:B------:R-:W-:Y:S01]  /*0a20*/  ISETP.NE.AND P6, PT, R24.reuse, 0x1, PT ;  /* 0x000000011800780c */ /* 0x040fe20003fc5270 */
[CCC-:B------:R-:W-:Y:S01]  /*0a30*/  FFMA R9, -R15.reuse, R6.reuse, R6.reuse ;  /* 0x000000060f097223 */ /* 0x1c0fe20000000106 */
[----:B------:R-:W-:Y:S01]  /*0a40*/  ISETP.NE.AND P5, PT, R24, -0x1, PT ;  /* 0xffffffff1800780c */ /* 0x000fe20003fa5270 */
[----:B--2---:R-:W-:Y:S01]  /*0a50*/  FFMA R11, R15, R6, R6 ;  /* 0x000000060f0b7223 */ /* 0x004fe20000000006 */
[CC--:B------:R-:W-:Y:S02]  /*0a60*/  FSETP.GEU.AND P2, PT, R6.reuse, R22.reuse, PT ;  /* 0x000000160600720b */ /* 0x0c0fe40003f4e000 */
[C---:B------:R-:W-:Y:S02]  /*0a70*/  FSETP.GT.AND P0, PT, R6.reuse, R22, PT ;  /* 0x000000160600720b */ /* 0x040fe40003f04000 */
[----:B------:R-:W-:-:S05]  /*0a80*/  FSETP.GEU.AND P3, PT, R6, R20, PT ;  /* 0x000000140600720b */ /* 0x000fca0003f6e000 */
[----:B------:R-:W-:Y:S02]  /*0a90*/  @!P6 SEL R24, R24, 0xffffffff, P2 ;  /* 0xffffffff1818e807 */ /* 0x000fe40001000000 */
[-C--:B------:R-:W-:Y:S02]  /*0aa0*/  FSETP.GT.AND P6, PT, R6, R20.reuse, PT ;  /* 0x000000140600720b */ /* 0x080fe40003fc4000 */
[----:B------:R-:W-:Y:S02]  /*0ab0*/  FSETP.GEU.AND P2, PT, R11, R20, PT ;  /* 0x000000140b00720b */ /* 0x000fe40003f4e000 */
[----:B------:R-:W-:Y:S02]  /*0ac0*/  @!P5 SEL R24, R24, 0x1, !P6 ;  /* 0x000000011818d807 */ /* 0x000fe40007000000 */
[----:B------:R-:W-:Y:S02]  /*0ad0*/  FSETP.GT.AND P5, PT, R9, R22, PT ;  /* 0x000000160900720b */ /* 0x000fe40003fa4000 */
[----:B------:R-:W-:-:S02]  /*0ae0*/  @!P3 FSEL R11, R20, R11, P2 ;  /* 0x0000000b140bb208 */ /* 0x000fc40001000000 */
[----:B------:R-:W-:Y:S02]  /*0af0*/  @P0 FSEL R9, R22, R9, !P5 ;  /* 0x0000000916090208 */ /* 0x000fe40006800000 */
[----:B------:R-:W-:Y:S01]  /*0b00*/  ISETP.NE.AND P0, PT, R24, 0x1, PT ;  /* 0x000000011800780c */ /* 0x000fe20003f05270 */
[----:B------:R-:W-:Y:S01]  /*0b10*/  IMAD.MOV.U32 R20, RZ, RZ, R11 ;  /* 0x000000ffff147224 */ /* 0x000fe200078e000b */
[C---:B-1----:R-:W-:Y:S01]  /*0b20*/  LEA R4, P2, R8.reuse, R2, 0x2 ;  /* 0x0000000208047211 */ /* 0x042fe200078410ff */
[----:B------:R-:W-:Y:S01]  /*0b30*/  IMAD.MOV.U32 R22, RZ, RZ, R9 ;  /* 0x000000ffff167224 */ /* 0x000fe200078e0009 */
[----:B------:R-:W-:Y:S02]  /*0b40*/  FSEL R23, R9, R11, !P0 ;  /* 0x0000000b09177208 */ /* 0x000fe40004000000 */
[----:B------:R-:W-:Y:S02]  /*0b50*/  LEA.HI.X R5, R8, R3, R7, 0x2, P2 ;  /* 0x0000000308057211 */ /* 0x000fe400010f1407 */
[----:B------:R-:W-:-:S04]  /*0b60*/  FSETP.GT.AND P0, PT, R6, R23, PT ;  /* 0x000000170600720b */ /* 0x000fc80003f04000 */
[----:B------:R-:W-:-:S05]  /*0b70*/  FSEL R6, R17, R12, P0 ;  /* 0x0000000c11067208 */ /* 0x000fca0000000000 */
[----:B------:R-:W-:-:S05]  /*0b80*/  FMUL R23, R23, R6 ;  /* 0x0000000617177220 */ /* 0x000fca0000400000 */
[----:B------:R3:W-:Y:S02]  /*0b90*/  STG.E desc[UR8][R4.64], R23 ;  /* 0x0000001704007986 */ /* 0x0007e4000c101908 */
.L_x_30:
[----:B------:R-:W-:Y:S05]  /*0ba0*/  @!P4 BRA `(.L_x_31) ;  /* 0x000000000068c947 */ /* 0x000fea0003800000 */
[C---:B------:R-:W-:Y:S01]  /*0bb0*/  ISETP.NE.AND P6, PT, R24.reuse, 0x1, PT ;  /* 0x000000011800780c */ /* 0x040fe20003fc5270 */
[CCC-:B------:R-:W-:Y:S01]  /*0bc0*/  FFMA R9, R15.reuse, R10.reuse, R10.reuse ;  /* 0x0000000a0f097223 */ /* 0x1c0fe2000000000a */
[----:B------:R-:W-:Y:S01]  /*0bd0*/  ISETP.NE.AND P0, PT, R24, -0x1, PT ;  /* 0xffffffff1800780c */ /* 0x000fe20003f05270 */
[----:B--23--:R-:W-:Y:S01]  /*0be0*/  FFMA R5, -R15, R10, R10 ;  /* 0x0000000a0f057223 */ /* 0x00cfe2000000010a */
        /* <DEDUP_REMOVED lines=12> */
[----:B------:R-:W-:Y:S01]  /*0cb0*/  IADD3 R8, P2, PT, R8, R13, RZ ;  /* 0x0000000d08087210 */ /* 0x000fe20007f5e0ff */
[----:B------:R-:W-:Y:S01]  /*0cc0*/  IMAD.MOV.U32 R22, RZ, RZ, R5 ;  /* 0x000000ffff167224 */ /* 0x000fe200078e0005 */
[----:B------:R-:W-:-:S03]  /*0cd0*/  FSEL R11, R5, R9, !P0 ;  /* 0x00000009050b7208 */ /* 0x000fc60004000000 */
[----:B------:R-:W-:Y:S01]  /*0ce0*/  IMAD.X R7, RZ, RZ, R7, P2 ;  /* 0x000000ffff077224 */ /* 0x000fe200010e0607 */
[----:B------:R-:W-:Y:S02]  /*0cf0*/  FSETP.GT.AND P0, PT, R10, R11, PT ;  /* 0x0000000b0a00720b */ /* 0x000fe40003f04000 */
[C---:B-1----:R-:W-:Y:S02]  /*0d00*/  LEA R2, P2, R8.reuse, R2, 0x2 ;  /* 0x0000000208027211 */ /* 0x042fe400078410ff */
[----:B------:R-:W-:Y:S02]  /*0d10*/  FSEL R4, R17, R12, P0 ;  /* 0x0000000c11047208 */ /* 0x000fe40000000000 */
[----:B------:R-:W-:-:S03]  /*0d20*/  LEA.HI.X R3, R8, R3, R7, 0x2, P2 ;  /* 0x0000000308037211 */ /* 0x000fc600010f1407 */
[----:B------:R-:W-:-:S05]  /*0d30*/  FMUL R11, R11, R4 ;  /* 0x000000040b0b7220 */ /* 0x000fca0000400000 */
[----:B------:R4:W-:Y:S02]  /*0d40*/  STG.E desc[UR8][R2.64], R11 ;  /* 0x0000000b02007986 */ /* 0x0009e4000c101908 */
.L_x_31:
[----:B------:R-:W-:Y:S01]  /*0d50*/  VIADD R0, R0, 0x4 ;  /* 0x0000000400007836 */ /* 0x000fe20000000000 */
[----:B------:R-:W-:Y:S06]  /*0d60*/  @P1 BRA `(.L_x_32) ;  /* 0xfffffff400e01947 */ /* 0x000fec000383ffff */
[----:B------:R-:W-:-:S07]  /*0d70*/  VIADD R8, R0, 0x1 ;  /* 0x0000000100087836 */ /* 0x000fce0000000000 */
.L_x_27:
[----:B------:R-:W-:-:S13]  /*0d80*/  LOP3.LUT P0, RZ, R16, 0x3, RZ, 0xc0, !PT ;  /* 0x0000000310ff7812 */ /* 0x000fda000780c0ff */
[----:B0-----:R-:W-:Y:S05]  /*0d90*/  @!P0 EXIT ;  /* 0x000000000000894d */ /* 0x001fea0003800000 */
[----:B------:R-:W-:Y:S01]  /*0da0*/  UMOV UR4, UR6 ;  /* 0x0000000600047c82 */ /* 0x000fe20008000000 */
[----:B------:R-:W-:Y:S01]  /*0db0*/  UMOV UR5, URZ ;  /* 0x000000ff00057c82 */ /* 0x000fe20008000000 */
[----:B------:R-:W-:Y:S01]  /*0dc0*/  LOP3.LUT R14, R14, 0x3, RZ, 0xc0, !PT ;  /* 0x000000030e0e7812 */ /* 0x000fe200078ec0ff */
[----:B-1--4-:R-:W-:Y:S01]  /*0dd0*/  IMAD.WIDE.U32 R2, R8, R13, UR4 ;  /* 0x0000000408027e25 */ /* 0x012fe2000f8e000d */
[----:B------:R-:W-:Y:S01]  /*0de0*/  UMOV UR4, URZ ;  /* 0x000000ff00047c82 */ /* 0x000fe20008000000 */
[----:B------:R-:W0:Y:S02]  /*0df0*/  LDCU.64 UR12, c[0x0][0x398] ;  /* 0x00007300ff0c77ac */ /* 0x000e240008000a00 */
[----:B------:R-:W-:Y:S02]  /*0e00*/  VIADD R3, R3, UR4 ;  /* 0x0000000403037c36 */ /* 0x000fe40008000000 */
[----:B--23--:R-:W-:Y:S01]  /*0e10*/  IMAD.SHL.U32 R4, R13, 0x4, RZ ;  /* 0x000000040d047824 */ /* 0x00cfe200078e00ff */
[----:B------:R-:W-:Y:S01]  /*0e20*/  SHF.R.U32.HI R13, RZ, 0x1e, R13 ;  /* 0x0000001eff0d7819 */ /* 0x000fe2000001160d */
[C---:B------:R-:W-:Y:S01]  /*0e30*/  IMAD.SHL.U32 R11, R2.reuse, 0x4, RZ ;  /* 0x00000004020b7824 */ /* 0x040fe200078e00ff */
[----:B------:R-:W-:Y:S01]  /*0e40*/  SHF.L.U64.HI R6, R2, 0x2, R3 ;  /* 0x0000000202067819 */ /* 0x000fe20000010203 */
[----:B------:R-:W-:Y:S01]  /*0e50*/  IMAD.MOV R14, RZ, RZ, -R14 ;  /* 0x000000ffff0e7224 */ /* 0x000fe200078e0a0e */
[----:B------:R-:W1:Y:S06]  /*0e60*/  LDCU.64 UR10, c[0x0][0x380] ;  /* 0x00007000ff0a77ac */ /* 0x000e6c0008000a00 */
.L_x_34:
[----:B-1----:R-:W-:-:S04]  /*0e70*/  IADD3 R2, P0, PT, R11, UR10, RZ ;  /* 0x0000000a0b027c10 */ /* 0x002fc8000ff1e0ff */
[----:B------:R-:W-:-:S06]  /*0e80*/  IADD3.X R3, PT, PT, R6, UR11, RZ, P0, !PT ;  /* 0x0000000b06037c10 */ /* 0x000fcc00087fe4ff */
[----:B------:R-:W2:Y:S01]  /*0e90*/  LDG.E.CONSTANT R3, desc[UR8][R2.64] ;  /* 0x0000000802037981 */ /* 0x000ea2000c1e9900 */
[----:B------:R-:W-:-:S05]  /*0ea0*/  VIADD R14, R14, 0x1 ;  /* 0x000000010e0e7836 */ /* 0x000fca0000000000 */
[----:B------:R-:W-:Y:S02]  /*0eb0*/  ISETP.NE.AND P0, PT, R14, RZ, PT ;  /* 0x000000ff0e00720c */ /* 0x000fe40003f05270 */
[----:B--2---:R-:W-:-:S13]  /*0ec0*/  FSETP.NE.AND P1, PT, |R3|, +INF , PT ;  /* 0x7f8000000300780b */ /* 0x004fda0003f25200 */
[----:B------:R-:W-:Y:S05]  /*0ed0*/  @!P1 BRA `(.L_x_33) ;  /* 0x0000000000609947 */ /* 0x000fea0003800000 */
        /* <DEDUP_REMOVED lines=18> */
[----:B------:R-:W-:-:S04]  /*1000*/  FSEL R0, R5, R7, !P1 ;  /* 0x0000000705007208 */ /* 0x000fc80004800000 */
[----:B------:R-:W-:Y:S02]  /*1010*/  FSETP.GT.AND P1, PT, R3, R0, PT ;  /* 0x000000000300720b */ /* 0x000fe40003f24000 */
[----:B------:R-:W-:Y:S02]  /*1020*/  IADD3.X R3, PT, PT, R6, UR13, RZ, P2, !PT ;  /* 0x0000000d06037c10 */ /* 0x000fe400097fe4ff */
[----:B------:R-:W-:-:S05]  /*1030*/  FSEL R9, R17, R12, P1 ;  /* 0x0000000c11097208 */ /* 0x000fca0000800000 */
[----:B------:R-:W-:-:S05]  /*1040*/  FMUL R9, R0, R9 ;  /* 0x0000000900097220 */ /* 0x000fca0000400000 */
[----:B------:R1:W-:Y:S02]  /*1050*/  STG.E desc[UR8][R2.64], R9 ;  /* 0x0000000902007986 */ /* 0x0003e4000c101908 */
.L_x_33:
[----:B------:R-:W-:-:S05]  /*1060*/  IADD3 R11, P1, PT, R4, R11, RZ ;  /* 0x0000000b040b7210 */ /* 0x000fca0007f3e0ff */
[----:B------:R-:W-:Y:S01]  /*1070*/  IMAD.X R6, R13, 0x1, R6, P1 ;  /* 0x000000010d067824 */ /* 0x000fe200008e0606 */
[----:B------:R-:W-:Y:S07]  /*1080*/  @P0 BRA `(.L_x_34) ;  /* 0xfffffffc00780947 */ /* 0x000fee000383ffff */
[----:B0-----:R-:W-:Y:S05]  /*1090*/  EXIT ;  /* 0x000000000000794d */ /* 0x001fea0003800000 */
.L_x_35:
        /* <DEDUP_REMOVED lines=14> */
.L_x_72:


//--------------------- .text.ott_from_var_batch_f32 --------------------------
	.section	.text.ott_from_var_batch_f32,"ax",@progbits
	.align	128
        .global         ott_from_var_batch_f32
        .type           ott_from_var_batch_f32,@function
        .size           ott_from_var_batch_f32,(.L_x_70 - ott_from_var_batch_f32)
        .other          ott_from_var_batch_f32,@"STO_CUDA_ENTRY STV_DEFAULT"
ott_from_var_batch_f32:
.text.ott_from_var_batch_f32:
[----:B------:R-:W0:Y:S01]  /*0000*/  LDC R1, c[0x0][0x37c] ;  /* 0x0000df00ff017b82 */ /* 0x000e220000000800 */
[----:B------:R-:W1:Y:S01]  /*0010*/  S2R R7, SR_CTAID.X ;  /* 0x0000000000077919 */ /* 0x000e620000002500 */
[----:B------:R-:W1:Y:S01]  /*0020*/  LDCU UR4, c[0x0][0x39c] ;  /* 0x00007380ff0477ac */ /* 0x000e620008000800 */
[----:B0-----:R-:W-:Y:S01]  /*0030*/  VIADD R1, R1, 0xffffffb8 ;  /* 0xffffffb801017836 */ /* 0x001fe20000000000 */
[----:B------:R-:W0:Y:S01]  /*0040*/  S2R R0, SR_TID.X ;  /* 0x0000000000007919 */ /* 0x000e220000002100 */
[----:B-1----:R-:W-:-:S04]  /*0050*/  ISETP.GE.AND P0, PT, R7, UR4, PT ;  /* 0x0000000407007c0c */ /* 0x002fc8000bf06270 */
[----:B0-----:R-:W-:-:S13]  /*0060*/  ISETP.NE.OR P0, PT, R0, RZ, P0 ;  /* 0x000000ff0000720c */ /* 0x001fda0000705670 */
[----:B------:R-:W-:Y:S05]  /*0070*/  @P0 EXIT ;  /* 0x000000000000094d */ /* 0x000fea0003800000 */
[----:B------:R-:W0:Y:S01]  /*0080*/  LDC.64 R2, c[0x0][0x388] ;  /* 0x0000e200ff027b82 */ /* 0x000e220000000a00 */
[----:B------:R-:W1:Y:S01]  /*0090*/  LDCU.64 UR6, c[0x0][0x358] ;  /* 0x00006b00ff0677ac */ /* 0x000e620008000a00 */
[----:B------:R-:W2:Y:S06]  /*00a0*/  LDCU UR8, c[0x0][0x398] ;  /* 0x00007300ff0877ac */ /* 0x000eac0008000800 */
[----:B------:R-:W3:Y:S01]  /*00b0*/  LDC.64 R4, c[0x0][0x390] ;  /* 0x0000e400ff047b82 */ /* 0x000ee20000000a00 */
[----:B0-----:R-:W-:-:S05]  /*00c0*/  IMAD.WIDE.U32 R2, R7, 0x4, R2 ;  /* 0x0000000407027825 */ /* 0x001fca00078e0002 */
[----:B-1----:R-:W2:Y:S01]  /*00d0*/  LDG.E.CONSTANT R0, desc[UR6][R2.64] ;  /* 0x0000000602007981 */ /* 0x002ea2000c1e9900 */
[----:B---3--:R-:W-:-:S05]  /*00e0*/  IMAD.WIDE.U32 R4, R7, 0x4, R4 ;  /* 0x0000000407047825 */ /* 0x008fca00078e0004 */
[----:B------:R-:W3:Y:S01]  /*00f0*/  LDG.E.CONSTANT R9, desc[UR6][R4.64] ;  /* 0x0000000604097981 */ /* 0x000ee2000c1e9900 */
[----:B--2---:R-:W-:Y:S02]  /*0100*/  VIMNMX R6, PT, PT, R0, UR8, PT ;  /* 0x0000000800067c48 */ /* 0x004fe4000bfe0100 */
[----:B---3--:R-:W-:-:S04]  /*0110*/  FSETP.NE.AND P0, PT, |R9|, +INF , PT ;  /* 0x7f8000000900780b */ /* 0x008fc80003f05200 */
[----:B------:R-:W-:-:S13]  /*0120*/  ISETP.LT.OR P0, PT, R6, 0x1, !P0 ;  /* 0x000000010600780c */ /* 0x000fda0004701670 */
[----:B------:R-:W-:Y:S05]  /*0130*/  @P0 EXIT ;  /* 0x000000000000094d */ /* 0x000fea0003800000 */
[----:B------:R-:W0:Y:S01]  /*0140*/  LDC.64 R22, c[0x0][0x380] ;  /* 0x0000e000ff167b82 */ /* 0x000e220000000a00 */
[----:B------:R-:W1:Y:S07]  /*0150*/  LDCU.64 UR4, c[0x0][0x380] ;  /* 0x00007000ff0477ac */ /* 0x000e6e0008000a00 */
[----:B------:R-:W2:Y:S01]  /*0160*/  LDC.64 R16, c[0x0][0x3a0] ;  /* 0x0000e800ff107b82 */ /* 0x000ea20000000a00 */
[----:B------:R-:W-:Y:S01]  /*0170*/  IMAD R3, R7, UR8, RZ ;  /* 0x0000000807037c24 */ /* 0x000fe2000f8e02ff */
[----:B------:R-:W3:Y:S01]  /*0180*/  LDCU UR8, c[0x0][0x398] ;  /* 0x00007300ff0877ac */ /* 0x000ee20008000800 */
[----:B------:R-:W4:Y:S01]  /*0190*/  LDCU.64 UR10, c[0x0][0x380] ;  /* 0x00007000ff0a77ac */ /* 0x000f220008000a00 */
[----:B0-----:R-:W5:Y:S01]  /*01a0*/  LDG.E.CONSTANT R22, desc[UR6][R22.64] ;  /* 0x0000000616167981 */ /* 0x001f62000c1e9900 */
[----:B-1----:R-:W-:Y:S01]  /*01b0*/  UIADD3 UR4, UP0, UPT, UR4, 0x8, URZ ;  /* 0x0000000804047890 */ /* 0x002fe2000ff1e0ff */
[----:B------:R-:W-:-:S02]  /*01c0*/  IMAD.MOV.U32 R21, RZ, RZ, RZ ;  /* 0x000000ffff157224 */ /* 0x000fc400078e00ff */
[----:B------:R-:W-:Y:S01]  /*01d0*/  IMAD.MOV.U32 R18, RZ, RZ, RZ ;  /* 0x000000ffff127224 */ /* 0x000fe200078e00ff */
[----:B------:R-:W-:Y:S02]  /*01e0*/  UIADD3.X UR5, UPT, UPT, URZ, UR5, URZ, UP0, !UPT ;  /* 0x00000005ff057290 */ /* 0x000fe400087fe4ff */
[----:B------:R-:W-:Y:S01]  /*01f0*/  IMAD.U32 R26, RZ, RZ, UR4 ;  /* 0x00000004ff1a7e24 */ /* 0x000fe2000f8e00ff */
[----:B------:R-:W-:Y:S01]  /*0200*/  UMOV UR4, URZ ;  /* 0x000000ff00047c82 */ /* 0x000fe20008000000 */
[----:B--2---:R-:W-:-:S04]  /*0210*/  IMAD.WIDE.U32 R16, R3, 0x4, R16 ;  /* 0x0000000403107825 */ /* 0x004fc800078e0010 */
[----:B------:R-:W-:Y:S01]  /*0220*/  IMAD.U32 R27, RZ, RZ, UR5 ;  /* 0x00000005ff1b7e24 */ /* 0x000fe2000f8e00ff */
[----:B------:R-:W-:Y:S01]  /*0230*/  IADD3 R24, P1, PT, R16, 0x8, RZ ;  /* 0x0000000810187810 */ /* 0x000fe20007f3e0ff */
[----:B------:R-:W-:-:S04]  /*0240*/  IMAD.MOV.U32 R3, RZ, RZ, RZ ;  /* 0x000000ffff037224 */ /* 0x000fc800078e00ff */
[----:B------:R-:W-:Y:S01]  /*0250*/  IMAD.X R25, RZ, RZ, R17, P1 ;  /* 0x000000ffff197224 */ /* 0x000fe200008e0611 */
[----:B-----5:R-:W-:-:S13]  /*0260*/  FSETP.NE.AND P0, PT, |R22|, +INF , PT ;  /* 0x7f8000001600780b */ /* 0x020fda0003f05200 */
[----:B---34-:R-:W-:Y:S05]  /*0270*/  @P0 BRA `(.L_x_36) ;  /* 0x00000000003c0947 */ /* 0x018fea0003800000 */
.L_x_37:
[----:B------:R-:W-:-:S05]  /*0280*/  VIADD R21, R21, 0x1 ;  /* 0x0000000115157836 */ /* 0x000fca0000000000 */
[----:B------:R-:W-:-:S13]  /*0290*/  ISETP.NE.AND P0, PT, R21, UR8, PT ;  /* 0x0000000815007c0c */ /* 0x000fda000bf05270 */
[----:B------:R-:W-:Y:S05]  /*02a0*/  @!P0 EXIT ;  /* 0x000000000000894d */ /* 0x000fea0003800000 */
[----:B------:R-:W-:-:S03]  /*02b0*/  IMAD.WIDE.U32 R2, R21, 0x4, RZ ;  /* 0x0000000415027825 */ /* 0x000fc600078e00ff */
[----:B------:R-:W-:-:S04]  /*02c0*/  IADD3 R4, P0, PT, R2, UR10, RZ ;  /* 0x0000000a02047c10 */ /* 0x000fc8000ff1e0ff */
[----:B------:R-:W-:-:S05]  /*02d0*/  IADD3.X R5, PT, PT, R3, UR11, RZ, P0, !PT ;  /* 0x0000000b03057c10 */ /* 0x000fca00087fe4ff */
[----:B------:R-:W2:Y:S01]  /*02e0*/  LDG.E.CONSTANT R22, desc[UR6][R4.64] ;  /* 0x0000000604167981 */ /* 0x000ea2000c1e9900 */
[----:B------:R-:W-:Y:S01]  /*02f0*/  IADD3 R26, P0, PT, R26, 0x4, RZ ;  /* 0x000000041a1a7810 */ /* 0x000fe20007f1e0ff */
[----:B------:R-:W-:Y:S01]  /*0300*/  UIADD3 UR4, UPT, UPT, UR4, -0x1, URZ ;  /* 0xffffffff04047890 */ /* 0x000fe2000fffe0ff */
[----:B------:R-:W-:-:S03]  /*0310*/  IADD3 R24, P1, PT, R24, 0x4, RZ ;  /* 0x0000000418187810 */ /* 0x000fc60007f3e0ff */
[----:B------:R-:W-:Y:S02]  /*0320*/  IMAD.X R27, RZ, RZ, R27, P0 ;  /* 0x000000ffff1b7224 */ /* 0x000fe400000e061b */
[----:B------:R-:W-:Y:S01]  /*0330*/  IMAD.X R25, RZ, RZ, R25, P1 ;  /* 0x000000ffff197224 */ /* 0x000fe200008e0619 */
[----:B--2---:R-:W-:-:S13]  /*0340*/  FSETP.NE.AND P0, PT, |R22|, +INF , PT ;  /* 0x7f8000001600780b */ /* 0x004fda0003f05200 */
[----:B------:R-:W-:Y:S05]  /*0350*/  @!P0 BRA `(.L_x_37) ;  /* 0xfffffffc00c88947 */ /* 0x000fea000383ffff */
[----:B------:R-:W-:-:S07]  /*0360*/  IMAD.MOV.U32 R18, RZ, RZ, R2 ;  /* 0x000000ffff127224 */ /* 0x000fce00078e0002 */
.L_x_36:
[----:B------:R-:W-:Y:S01]  /*0370*/  I2FP.F32.U32 R0, R0 ;  /* 0x0000000000007245 */ /* 0x000fe20000201000 */
[----:B------:R-:W-:Y:S01]  /*0380*/  UMOV UR5, 0x40000000 ;  /* 0x4000000000057882 */ /* 0x000fe20000000000 */
[----:B------:R-:W-:Y:S02]  /*0390*/  IMAD.MOV.U32 R2, RZ, RZ, 0x3f800000 ;  /* 0x3f800000ff027424 */ /* 0x000fe400078e00ff */
[----:B------:R-:W-:Y:S02]  /*03a0*/  IMAD.U32 R4, RZ, RZ, UR5 ;  /* 0x00000005ff047e24 */ /* 0x000fe4000f8e00ff */
[----:B------:R-:W-:Y:S01]  /*03b0*/  FADD R7, R0, 1 ;  /* 0x3f80000000077421 */ /* 0x000fe20000000000 */
[C---:B------:R-:W-:Y:S01]  /*03c0*/  FFMA R11, R9.reuse, -0.0049999998882412910461, R2 ;  /* 0xbba3d70a090b7823 */ /* 0x040fe20000000002 */
[----:B------:R-:W-:Y:S02]  /*03d0*/  FMUL R9, R9, 0.0099999997764825820923 ;  /* 0x3c23d70a09097820 */ /* 0x000fe40000400000 */
        /* <DEDUP_REMOVED lines=10> */
[----:B------:R-:W-:Y:S05]  /*0480*/  CALL.REL.NOINC `($__internal_1_$__cuda_sm3x_div_rn_noftz_f32_slowpath) ;  /* 0x0000001800a87944 */ /* 0x000fea0003c00000 */
[----:B------:R-:W-:-:S07]  /*0490*/  IMAD.MOV.U32 R10, RZ, RZ, R6 ;  /* 0x000000ffff0a7224 */ /* 0x000fce00078e0006 */
.L_x_38:
[----:B------:R-:W0:Y:S01]  /*04a0*/  LDC R5, c[0x0][0x398] ;  /* 0x0000e600ff057b82 */ /* 0x000e220000000800 */
[-C--:B------:R-:W-:Y:S01]  /*04b0*/  FFMA R15, -RZ, R9.reuse, RZ ;  /* 0x00000009ff0f7223 */ /* 0x080fe200000001ff */
[----:B------:R-:W-:Y:S01]  /*04c0*/  FADD R8, R9, R11 ;  /* 0x0000000b09087221 */ /* 0x000fe20000000000 */
[----:B------:R-:W-:Y:S01]  /*04d0*/  VIADD R12, R21, 0x8 ;  /* 0x00000008150c7836 */ /* 0x000fe20000000000 */
[----:B------:R-:W-:Y:S01]  /*04e0*/  STL [R1], RZ ;  /* 0x000000ff01007387 */ /* 0x000fe20000100800 */
[----:B------:R-:W-:Y:S01]  /*04f0*/  IADD3 R18, P1, PT, R16, R18, RZ ;  /* 0x0000001210127210 */ /* 0x000fe20007f3e0ff */
[----:B------:R-:W-:Y:S01]  /*0500*/  FFMA R7, RZ, R9, RZ ;  /* 0x00000009ff077223 */ /* 0x000fe200000000ff */
[----:B------:R-:W-:Y:S01]  /*0510*/  FSETP.GEU.AND P0, PT, R15, RZ, PT ;  /* 0x000000ff0f00720b */ /* 0x000fe20003f0e000 */
[----:B------:R-:W-:Y:S01]  /*0520*/  STL [R1+0x24], RZ ;  /* 0x000024ff01007387 */ /* 0x000fe20000100800 */
[----:B------:R-:W-:Y:S02]  /*0530*/  IMAD.MOV.U32 R6, RZ, RZ, RZ ;  /* 0x000000ffff067224 */ /* 0x000fe400078e00ff */
[----:B------:R-:W-:Y:S01]  /*0540*/  FSEL R0, R8, R11, !P0 ;  /* 0x0000000b08007208 */ /* 0x000fe20004000000 */
[----:B------:R-:W-:Y:S01]  /*0550*/  STL [R1+0x4], RZ ;  /* 0x000004ff01007387 */ /* 0x000fe20000100800 */
[----:B------:R-:W-:-:S02]  /*0560*/  IMAD.X R19, R17, 0x1, R3, P1 ;  /* 0x0000000111137824 */ /* 0x000fc400008e0603 */
[----:B------:R-:W-:Y:S01]  /*0570*/  IMAD.MOV.U32 R4, RZ, RZ, RZ ;  /* 0x000000ffff047224 */ /* 0x000fe200078e00ff */
[----:B------:R-:W-:Y:S01]  /*0580*/  STL [R1+0x28], RZ ;  /* 0x000028ff01007387 */ /* 0x000fe20000100800 */
[----:B------:R-:W-:Y:S01]  /*0590*/  FMUL R3, R15, R0 ;  /* 0x000000000f037220 */ /* 0x000fe20000400000 */
[----:B------:R-:W-:Y:S02]  /*05a0*/  IMAD.MOV.U32 R2, RZ, RZ, R15 ;  /* 0x000000ffff027224 */ /* 0x000fe400078e000f */
[----:B------:R-:W-:Y:S01]  /*05b0*/  STL [R1+0x8], RZ ;  /* 0x000008ff01007387 */ /* 0x000fe20000100800 */
[----:B------:R-:W-:Y:S01]  /*05c0*/  IMAD.MOV.U32 R0, RZ, RZ, R7 ;  /* 0x000000ffff007224 */ /* 0x000fe200078e0007 */
[----:B0-----:R-:W-:Y:S02]  /*05d0*/  ISETP.GE.AND P0, PT, R12, R5, PT ;  /* 0x000000050c00720c */ /* 0x001fe40003f06270 */
[----:B------:R-:W-:Y:S04]  /*05e0*/  STL [R1+0x2c], RZ ;  /* 0x00002cff01007387 */ /* 0x000fe80000100800 */
[----:B------:R-:W-:Y:S04]  /*05f0*/  STL [R1+0xc], RZ ;  /* 0x00000cff01007387 */ /* 0x000fe80000100800 */
[----:B------:R-:W-:Y:S04]  /*0600*/  STL [R1+0x30], RZ ;  /* 0x000030ff01007387 */ /* 0x000fe80000100800 */
[----:B------:R-:W-:Y:S01]  /*0610*/  STL [R1+0x10], RZ ;  /* 0x000010ff01007387 */ /* 0x000fe20000100800 */
[----:B------:R-:W-:-:S02]  /*0620*/  @P0 VIADD R12, R5, 0xffffffff ;  /* 0xffffffff050c0836 */ /* 0x000fc40000000000 */
[----:B------:R-:W-:Y:S01]  /*0630*/  IMAD.MOV.U32 R5, RZ, RZ, 0x1 ;  /* 0x00000001ff057424 */ /* 0x000fe200078e00ff */
[----:B------:R-:W-:Y:S02]  /*0640*/  STL [R1+0x34], RZ ;  /* 0x000034ff01007387 */ /* 0x000fe40000100800 */
[----:B------:R-:W-:Y:S02]  /*0650*/  ISETP.GT.AND P0, PT, R12, R21, PT ;  /* 0x000000150c00720c */ /* 0x000fe40003f04270 */
        /* <DEDUP_REMOVED lines=9> */
[----:B0-----:R-:W-:Y:S01]  /*06f0*/  IMAD.MOV.U32 R3, RZ, RZ, RZ ;  /* 0x000000ffff037224 */ /* 0x001fe200078e00ff */
[----:B------:R-:W-:Y:S06]  /*0700*/  @!P0 BRA `(.L_x_39) ;  /* 0x00000008006c8947 */ /* 0x000fec0003800000 */
[----:B------:R-:W-:Y:S02]  /*0710*/  VIADD R5, R21, 0x1 ;  /* 0x0000000115057836 */ /* 0x000fe40000000000 */
[----:B------:R-:W-:Y:S02]  /*0720*/  IMAD.MOV.U32 R3, RZ, RZ, RZ ;  /* 0x000000ffff037224 */ /* 0x000fe400078e00ff */
[----:B------:R-:W-:Y:S01]  /*0730*/  IMAD.MOV.U32 R6, RZ, RZ, RZ ;  /* 0x000000ffff067224 */ /* 0x000fe200078e00ff */
[----:B------:R-:W-:Y:S01]  /*0740*/  ISETP.NE.AND P0, PT, R12, R5, PT ;  /* 0x000000050c00720c */ /* 0x000fe20003f05270 */
[----:B------:R-:W-:Y:S02]  /*0750*/  IMAD.MOV.U32 R5, RZ, RZ, 0x1 ;  /* 0x00000001ff057424 */ /* 0x000fe400078e00ff */
[----:B------:R-:W-:Y:S02]  /*0760*/  IMAD.MOV.U32 R23, RZ, RZ, R21 ;  /* 0x000000ffff177224 */ /* 0x000fe400078e0015 */
[----:B------:R-:W-:-:S02]  /*0770*/  IMAD.MOV.U32 R0, RZ, RZ, R7 ;  /* 0x000000ffff007224 */ /* 0x000fc400078e0007 */
[----:B------:R-:W-:Y:S02]  /*0780*/  IMAD.MOV.U32 R2, RZ, RZ, R15 ;  /* 0x000000ffff027224 */ /* 0x000fe400078e000f */
[----:B------:R-:W-:-:S04]  /*0790*/  IMAD.MOV.U32 R4, RZ, RZ, RZ ;  /* 0x000000ffff047224 */ /* 0x000fc800078e00ff */
[----:B------:R-:W-:Y:S05]  /*07a0*/  @!P0 BRA `(.L_x_40) ;  /* 0x0000000400808947 */ /* 0x000fea0003800000 */
[----:B------:R-:W-:Y:S02]  /*07b0*/  VIADD R0, R12, UR4 ;  /* 0x000000040c007c36 */ /* 0x000fe40008000000 */
[----:B------:R-:W-:Y:S02]  /*07c0*/  IMAD.MOV.U32 R3, RZ, RZ, RZ ;  /* 0x000000ffff037224 */ /* 0x000fe400078e00ff */
[----:B------:R-:W-:Y:S01]  /*07d0*/  IMAD.MOV.U32 R6, RZ, RZ, RZ ;  /* 0x000000ffff067224 */ /* 0x000fe200078e00ff */
[----:B------:R-:W-:Y:S01]  /*07e0*/  LOP3.LUT R0, R0, 0xfffffffe, RZ, 0xc0, !PT ;  /* 0xfffffffe00007812 */ /* 0x000fe200078ec0ff */
[----:B------:R-:W-:Y:S02]  /*07f0*/  IMAD.MOV.U32 R5, RZ, RZ, 0x1 ;  /* 0x00000001ff057424 */ /* 0x000fe400078e00ff */
[----:B------:R-:W-:Y:S02]  /*0800*/  IMAD.MOV.U32 R23, RZ, RZ, R21 ;  /* 0x000000ffff177224 */ /* 0x000fe400078e0015 */
[----:B------:R-:W-:-:S02]  /*0810*/  IMAD.MOV R13, RZ, RZ, -R0 ;  /* 0x000000ffff0d7224 */ /* 0x000fc400078e0a00 */
[----:B------:R-:W-:Y:S02]  /*0820*/  IMAD.MOV.U32 R0, RZ, RZ, R7 ;  /* 0x000000ffff007224 */ /* 0x000fe400078e0007 */
[----:B------:R-:W-:-:S07]  /*0830*/  IMAD.MOV.U32 R2, RZ, RZ, R15 ;  /* 0x000000ffff027224 */ /* 0x000fce00078e000f */
.L_x_43:
[----:B------:R-:W2:Y:S02]  /*0840*/  LDG.E.CONSTANT R29, desc[UR6][R26.64+-0x4] ;  /* 0xfffffc061a1d7981 */ /* 0x000ea4000c1e9900 */
[----:B--2---:R-:W-:-:S04]  /*0850*/  FSETP.NE.AND P0, PT, |R29|, +INF , PT ;  /* 0x7f8000001d00780b */ /* 0x004fc80003f05200 */
[----:B------:R-:W-:-:S13]  /*0860*/  FSETP.EQU.OR P1, PT, |R22|, +INF , !P0 ;  /* 0x7f8000001600780b */ /* 0x000fda000472a600 */
[----:B------:R-:W-:Y:S05]  /*0870*/  @P1 BRA `(.L_x_41) ;  /* 0x0000000000901947 */ /* 0x000fea0003800000 */
[----:B------:R-:W-:Y:S01]  /*0880*/  ISETP.NE.AND P6, PT, R5, 0x1, PT ;  /* 0x000000010500780c */ /* 0x000fe20003fc5270 */
[--C-:B------:R-:W-:Y:S01]  /*0890*/  FADD R14, R29, -R22.reuse ;  /* 0x800000161d0e7221 */ /* 0x100fe20000000000 */
[----:B------:R-:W-:Y:S02]  /*08a0*/  ISETP.NE.AND P3, PT, R5, -0x1, PT ;  /* 0xffffffff0500780c */ /* 0x000fe40003f65270 */
[C---:B------:R-:W-:Y:S02]  /*08b0*/  FSETP.GEU.AND P1, PT, R29.reuse, R22, PT ;  /* 0x000000161d00720b */ /* 0x040fe40003f2e000 */
[----:B------:R-:W-:Y:S01]  /*08c0*/  FSETP.GEU.AND P2, PT, R22, R29, PT ;  /* 0x0000001d1600720b */ /* 0x000fe20003f4e000 */
[----:B------:R-:W-:Y:S01]  /*08d0*/  FADD R22, -R29, R22 ;  /* 0x000000161d167221 */ /* 0x000fe20000000100 */
[----:B------:R-:W-:Y:S02]  /*08e0*/  FSETP.GT.AND P5, PT, R2, RZ, PT ;  /* 0x000000ff0200720b */ /* 0x000fe40003fa4000 */
[----:B------:R-:W-:Y:S01]  /*08f0*/  FSEL R31, R14, RZ, P1 ;  /* 0x000000ff0e1f7208 */ /* 0x000fe20000800000 */
[----:B------:R-:W-:Y:S01]  /*0900*/  IMAD R14, R6, 0x4, R1 ;  /* 0x00000004060e7824 */ /* 0x000fe200078e0201 */
[----:B------:R-:W-:Y:S01]  /*0910*/  FSEL R22, R22, RZ, P2 ;  /* 0x000000ff16167208 */ /* 0x000fe20001000000 */
[----:B------:R-:W-:Y:S01]  /*0920*/  VIADD R6, R6, 0x1 ;  /* 0x0000000106067836 */ /* 0x000fe20000000000 */
[----:B------:R-:W-:Y:S01]  /*0930*/  FSETP.GEU.AND P2, PT, R0, RZ, PT ;  /* 0x000000ff0000720b */ /* 0x000fe20003f4e000 */
[----:B------:R-:W-:Y:S01]  /*0940*/  FADD R4, R4, R31 ;  /* 0x0000001f04047221 */ /* 0x000fe20000000000 */
[----:B------:R-:W-:Y:S01]  /*0950*/  FSETP.GT.AND P1, PT, R15, R2, PT ;  /* 0x000000020f00720b */ /* 0x000fe20003f24000 */
[----:B------:R-:W-:Y:S01]  /*0960*/  STL [R14], R31 ;  /* 0x0000001f0e007387 */ /* 0x000fe20000100800 */
[----:B------:R-:W-:Y:S01]  /*0970*/  FSETP.GEU.AND P4, PT, R7, R0, PT ;  /* 0x000000000700720b */ /* 0x000fe20003f8e000 */
[----:B------:R-:W-:Y:S01]  /*0980*/  IMAD.HI R20, R6, 0x38e38e39, RZ ;  /* 0x38e38e3906147827 */ /* 0x000fe200078e02ff */
[----:B------:R-:W-:Y:S01]  /*0990*/  @!P6 SEL R5, R5, 0xffffffff, !P5 ;  /* 0xffffffff0505e807 */ /* 0x000fe20006800000 */
[----:B------:R0:W-:Y:S01]  /*09a0*/  STL [R14+0x24], R22 ;  /* 0x000024160e007387 */ /* 0x0001e20000100800 */
[----:B------:R-:W-:Y:S01]  /*09b0*/  FSETP.GEU.AND P6, PT, R2, RZ, PT ;  /* 0x000000ff0200720b */ /* 0x000fe20003fce000 */
[----:B------:R-:W-:Y:S01]  /*09c0*/  FADD R3, R3, R22 ;  /* 0x0000001603037221 */ /* 0x000fe20000000000 */
[----:B------:R-:W-:-:S02]  /*09d0*/  FSETP.GT.AND P5, PT, R0, RZ, PT ;  /* 0x000000ff0000720b */ /* 0x000fc40003fa4000 */
[----:B------:R-:W-:Y:S02]  /*09e0*/  FSEL R2, R15, R2, P1 ;  /* 0x000000020f027208 */ /* 0x000fe40000800000 */
[----:B------:R-:W-:Y:S02]  /*09f0*/  FSEL R0, R7, R0, !P4 ;  /* 0x0000000007007208 */ /* 0x000fe40006000000 */
[----:B------:R-:W-:Y:S02]  /*0a00*/  @!P3 SEL R5, R5, 0x1, P2 ;  /* 0x000000010505b807 */ /* 0x000fe40001000000 */
[----:B------:R-:W-:Y:S02]  /*0a10*/  FSEL R2, R2, R15, !P6 ;  /* 0x0000000f02027208 */ /* 0x000fe40007000000 */
[----:B------:R-:W-:Y:S02]  /*0a20*/  FSEL R0, R0, R7, P5 ;  /* 0x0000000700007208 */ /* 0x000fe40002800000 */
[----:B------:R-:W-:-:S02]  /*0a30*/  ISETP.NE.AND P1, PT, R5, 0x1, PT ;  /* 0x000000010500780c */ /* 0x000fc40003f25270 */
[----:B------:R-:W-:Y:S02]  /*0a40*/  SHF.R.S32.HI R33, RZ, 0x1, R20 ;  /* 0x00000001ff217819 */ /* 0x000fe40000011414 */
[----:B0-----:R-:W-:Y:S02]  /*0a50*/  FSEL R14, R2, R0, !P1 ;  /* 0x00000000020e7208 */ /* 0x001fe40004800000 */
[----:B------:R-:W-:Y:S02]  /*0a60*/  LEA.HI R33, R20, R33, RZ, 0x1 ;  /* 0x0000002114217211 */ /* 0x000fe400078f08ff */
[----:B------:R-:W-:-:S03]  /*0a70*/  FSETP.GEU.AND P1, PT, R14, RZ, PT ;  /* 0x000000ff0e00720b */ /* 0x000fc60003f2e000 */
[----:B------:R-:W-:Y:S01]  /*0a80*/  IMAD R6, R33, -0x9, R6 ;  /* 0xfffffff721067824 */ /* 0x000fe200078e0206 */
[----:B------:R-:W-:-:S05]  /*0a90*/  FSEL R31, R8, R11, !P1 ;  /* 0x0000000b081f7208 */ /* 0x000fca0004800000 */
[----:B------:R-:W-:-:S05]  /*0aa0*/  FMUL R31, R14, R31 ;  /* 0x0000001f0e1f7220 */ /* 0x000fca0000400000 */
[----:B------:R0:W-:Y:S02]  /*0ab0*/  STG.E desc[UR6][R24.64+-0x4], R31 ;  /* 0xfffffc1f18007986 */ /* 0x0001e4000c101906 */
.L_x_41:
[----:B------:R-:W2:Y:S01]  /*0ac0*/  LDG.E.CONSTANT R22, desc[UR6][R26.64] ;  /* 0x000000061a167981 */ /* 0x000ea2000c1e9900 */
[----:B------:R-:W-:-:S05]  /*0ad0*/  VIADD R13, R13, 0x2 ;  /* 0x000000020d0d7836 */ /* 0x000fca0000000000 */
[----:B------:R-:W-:Y:S02]  /*0ae0*/  ISETP.NE.AND P1, PT, R13, RZ, PT ;  /* 0x000000ff0d00720c */ /* 0x000fe40003f25270 */
[----:B--2---:R-:W-:-:S13]  /*0af0*/  FSETP.EQU.OR P0, PT, |R22|, +INF , !P0 ;  /* 0x7f8000001600780b */ /* 0x004fda000470a600 */
[----:B------:R-:W-:Y:S05]  /*0b00*/  @P0 BRA `(.L_x_42) ;  /* 0x0000000000900947 */ /* 0x000fea0003800000 */
[C-C-:B------:R-:W-:Y:S01]  /*0b10*/  FADD R14, R22.reuse, -R29.reuse ;  /* 0x8000001d160e7221 */ /* 0x140fe20000000000 */
[C---:B------:R-:W-:Y:S01]  /*0b20*/  FSETP.GEU.AND P0, PT, R22.reuse, R29, PT ;  /* 0x0000001d1600720b */ /* 0x040fe20003f0e000 */
[----:B------:R-:W-:Y:S01]  /*0b30*/  FADD R20, -R22, R29 ;  /* 0x0000001d16147221 */ /* 0x000fe20000000100 */
[----:B------:R-:W-:Y:S02]  /*0b40*/  ISETP.NE.AND P5, PT, R5, 0x1, PT ;  /* 0x000000010500780c */ /* 0x000fe40003fa5270 */
[----:B------:R-:W-:Y:S02]  /*0b50*/  FSETP.GEU.AND P2, PT, R29, R22, PT ;  /* 0x000000161d00720b */ /* 0x000fe40003f4e000 */
[----:B------:R-:W-:Y:S01]  /*0b60*/  FSEL R29, R14, RZ, P0 ;  /* 0x000000ff0e1d7208 */ /* 0x000fe20000000000 */
[C---:B------:R-:W-:Y:S01]  /*0b70*/  IMAD R14, R6.reuse, 0x4, R1 ;  /* 0x00000004060e7824 */ /* 0x040fe200078e0201 */
[----:B------:R-:W-:Y:S01]  /*0b80*/  ISETP.NE.AND P0, PT, R5, -0x1, PT ;  /* 0xffffffff0500780c */ /* 0x000fe20003f05270 */
[----:B------:R-:W-:Y:S01]  /*0b90*/  VIADD R6, R6, 0x1 ;  /* 0x0000000106067836 */ /* 0x000fe20000000000 */
[----:B------:R-:W-:Y:S01]  /*0ba0*/  FSETP.GT.AND P6, PT, R2, RZ, PT ;  /* 0x000000ff0200720b */ /* 0x000fe20003fc4000 */
[----:B------:R-:W-:Y:S01]  /*0bb0*/  FADD R4, R4, R29 ;  /* 0x0000001d04047221 */ /* 0x000fe20000000000 */
[----:B------:R-:W-:Y:S01]  /*0bc0*/  FSEL R20, R20, RZ, P2 ;  /* 0x000000ff14147208 */ /* 0x000fe20001000000 */
[----:B------:R-:W-:Y:S01]  /*0bd0*/  STL [R14], R29 ;  /* 0x0000001d0e007387 */ /* 0x000fe20000100800 */
[----:B------:R-:W-:Y:S01]  /*0be0*/  FSETP.GEU.AND P2, PT, R0, RZ, PT ;  /* 0x000000ff0000720b */ /* 0x000fe20003f4e000 */
[----:B------:R-:W-:Y:S01]  /*0bf0*/  IMAD.HI R28, R6, 0x38e38e39, RZ ;  /* 0x38e38e39061c7827 */ /* 0x000fe200078e02ff */
[----:B------:R-:W-:Y:S01]  /*0c00*/  FSETP.GT.AND P3, PT, R15, R2, PT ;  /* 0x000000020f00720b */ /* 0x000fe20003f64000 */
[----:B------:R1:W-:Y:S01]  /*0c10*/  STL [R14+0x24], R20 ;  /* 0x000024140e007387 */ /* 0x0003e20000100800 */
[----:B------:R-:W-:Y:S01]  /*0c20*/  FSETP.GEU.AND P4, PT, R7, R0, PT ;  /* 0x000000000700720b */ /* 0x000fe20003f8e000 */
[----:B------:R-:W-:Y:S01]  /*0c30*/  FADD R3, R3, R20 ;  /* 0x0000001403037221 */ /* 0x000fe20000000000 */
[----:B------:R-:W-:-:S02]  /*0c40*/  @!P5 SEL R5, R5, 0xffffffff, !P6 ;  /* 0xffffffff0505d807 */ /* 0x000fc40007000000 */
[----:B------:R-:W-:Y:S02]  /*0c50*/  FSETP.GEU.AND P5, PT, R2, RZ, PT ;  /* 0x000000ff0200720b */ /* 0x000fe40003fae000 */
[----:B------:R-:W-:Y:S02]  /*0c60*/  FSETP.GT.AND P6, PT, R0, RZ, PT ;  /* 0x000000ff0000720b */ /* 0x000fe40003fc4000 */
[----:B------:R-:W-:Y:S02]  /*0c70*/  FSEL R2, R15, R2, P3 ;  /* 0x000000020f027208 */ /* 0x000fe40001800000 */
[----:B------:R-:W-:Y:S02]  /*0c80*/  FSEL R0, R7, R0, !P4 ;  /* 0x0000000007007208 */ /* 0x000fe40006000000 */
[----:B------:R-:W-:Y:S02]  /*0c90*/  @!P0 SEL R5, R5, 0x1, P2 ;  /* 0x0000000105058807 */ /* 0x000fe40001000000 */
[----:B------:R-:W-:-:S02]  /*0ca0*/  FSEL R2, R2, R15, !P5 ;  /* 0x0000000f02027208 */ /* 0x000fc40006800000 */
[----:B------:R-:W-:Y:S02]  /*0cb0*/  FSEL R0, R0, R7, P6 ;  /* 0x0000000700007208 */ /* 0x000fe40003000000 */
[----:B------:R-:W-:Y:S02]  /*0cc0*/  ISETP.NE.AND P0, PT, R5, 0x1, PT ;  /* 0x000000010500780c */ /* 0x000fe40003f05270 */
[----:B0-----:R-:W-:Y:S02]  /*0cd0*/  SHF.R.S32.HI R31, RZ, 0x1, R28 ;  /* 0x00000001ff1f7819 */ /* 0x001fe4000001141c */
[----:B-1----:R-:W-:Y:S02]  /*0ce0*/  FSEL R14, R2, R0, !P0 ;  /* 0x00000000020e7208 */ /* 0x002fe40004000000 */
[----:B------:R-:W-:Y:S02]  /*0cf0*/  LEA.HI R31, R28, R31, RZ, 0x1 ;  /* 0x0000001f1c1f7211 */ /* 0x000fe400078f08ff */
[----:B------:R-:W-:-:S03]  /*0d00*/  FSETP.GEU.AND P0, PT, R14, RZ, PT ;  /* 0x000000ff0e00720b */ /* 0x000fc60003f0e000 */
[----:B------:R-:W-:Y:S01]  /*0d10*/  IMAD R6, R31, -0x9, R6 ;  /* 0xfffffff71f067824 */ /* 0x000fe200078e0206 */
[----:B------:R-:W-:-:S05]  /*0d20*/  FSEL R29, R8, R11, !P0 ;  /* 0x0000000b081d7208 */ /* 0x000fca0004000000 */
[----:B------:R-:W-:-:S05]  /*0d30*/  FMUL R29, R14, R29 ;  /* 0x0000001d0e1d7220 */ /* 0x000fca0000400000 */
[----:B------:R1:W-:Y:S02]  /*0d40*/  STG.E desc[UR6][R24.64], R29 ;  /* 0x0000001d18007986 */ /* 0x0003e4000c101906 */
.L_x_42:
[----:B------:R-:W-:Y:S01]  /*0d50*/  IADD3 R26, P0, PT, R26, 0x8, RZ ;  /* 0x000000081a1a7810 */ /* 0x000fe20007f1e0ff */
[----:B------:R-:W-:-:S04]  /*0d60*/  VIADD R23, R23, 0x2 ;  /* 0x0000000217177836 */ /* 0x000fc80000000000 */
[----:B------:R-:W-:Y:S01]  /*0d70*/  IMAD.X R27, RZ, RZ, R27, P0 ;  /* 0x000000ffff1b7224 */ /* 0x000fe200000e061b */
[----:B01----:R-:W-:-:S05]  /*0d80*/  IADD3 R24, P0, PT, R24, 0x8, RZ ;  /* 0x0000000818187810 */ /* 0x003fca0007f1e0ff */
[----:B------:R-:W-:Y:S01]  /*0d90*/  IMAD.X R25, RZ, RZ, R25, P0 ;  /* 0x000000ffff197224 */ /* 0x000fe200000e0619 */
[----:B------:R-:W-:Y:S07]  /*0da0*/  @P1 BRA `(.L_x_43) ;  /* 0xfffffff800a41947 */ /* 0x000fee000383ffff */
.L_x_40:
[----:B------:R-:W-:-:S05]  /*0db0*/  IMAD.IADD R12, R12, 0x1, -R21 ;  /* 0x000000010c0c7824 */ /* 0x000fca00078e0a15 */
[----:B------:R-:W-:-:S04]  /*0dc0*/  LOP3.LUT R12, R12, 0x1, RZ, 0xc0, !PT ;  /* 0x000000010c0c7812 */ /* 0x000fc800078ec0ff */
[----:B------:R-:W-:-:S13]  /*0dd0*/  ISETP.NE.U32.AND P0, PT, R12, 0x1, PT ;  /* 0x000000010c00780c */ /* 0x000fda0003f05070 */
[----:B------:R-:W-:Y:S05]  /*0de0*/  @P0 BRA `(.L_x_39) ;  /* 0x0000000000b40947 */ /* 0x000fea0003800000 */
[----:B------:R-:W0:Y:S02]  /*0df0*/  LDC.64 R12, c[0x0][0x380] ;  /* 0x0000e000ff0c7b82 */ /* 0x000e240000000a00 */
[----:B0-----:R-:W-:-:S06]  /*0e00*/  IMAD.WIDE.U32 R12, R23, 0x4, R12 ;  /* 0x00000004170c7825 */ /* 0x001fcc00078e000c */
[----:B------:R-:W2:Y:S02]  /*0e10*/  LDG.E.CONSTANT R13, desc[UR6][R12.64+0x4] ;  /* 0x000004060c0d7981 */ /* 0x000ea4000c1e9900 */
[----:B--2---:R-:W-:-:S04]  /*0e20*/  FSETP.NE.AND P0, PT, |R13|, +INF , PT ;  /* 0x7f8000000d00780b */ /* 0x004fc80003f05200 */
[----:B------:R-:W-:-:S13]  /*0e30*/  FSETP.EQU.OR P0, PT, |R22|, +INF , !P0 ;  /* 0x7f8000001600780b */ /* 0x000fda000470a600 */
[----:B------:R-:W-:Y:S05]  /*0e40*/  @P0 BRA `(.L_x_39) ;  /* 0x00000000009c0947 */ /* 0x000fea0003800000 */
[C---:B------:R-:W-:Y:S02]  /*0e50*/  ISETP.NE.AND P5, PT, R5.reuse, 0x1, PT ;  /* 0x000000010500780c */ /* 0x040fe40003fa5270 */
[----:B------:R-:W-:Y:S02]  /*0e60*/  ISETP.NE.AND P1, PT, R5, -0x1, PT ;  /* 0xffffffff0500780c */ /* 0x000fe40003f25270 */
[----:B------:R-:W-:Y:S02]  /*0e70*/  FSETP.GT.AND P6, PT, R2, RZ, PT ;  /* 0x000000ff0200720b */ /* 0x000fe40003fc4000 */
[----:B------:R-:W-:Y:S02]  /*0e80*/  FSETP.GT.AND P0, PT, R15, R2, PT ;  /* 0x000000020f00720b */ /* 0x000fe40003f04000 */
[----:B------:R-:W-:Y:S02]  /*0e90*/  FSETP.GEU.AND P3, PT, R7, R0, PT ;  /* 0x000000000700720b */ /* 0x000fe40003f6e000 */
[----:B------:R-:W-:-:S02]  /*0ea0*/  FSETP.GEU.AND P4, PT, R0, RZ, PT ;  /* 0x000000ff0000720b */ /* 0x000fc40003f8e000 */
[----:B------:R-:W-:Y:S02]  /*0eb0*/  FSETP.GEU.AND P2, PT, R2, RZ, PT ;  /* 0x000000ff0200720b */ /* 0x000fe40003f4e000 */
[----:B------:R-:W-:Y:S02]  /*0ec0*/  @!P5 SEL R5, R5, 0xffffffff, !P6 ;  /* 0xffffffff0505d807 */ /* 0x000fe40007000000 */
[----:B------:R-:W-:Y:S02]  /*0ed0*/  FSETP.GT.AND P5, PT, R0, RZ, PT ;  /* 0x000000ff0000720b */ /* 0x000fe40003fa4000 */
[----:B------:R-:W-:Y:S02]  /*0ee0*/  FSEL R2, R15, R2, P0 ;  /* 0x000000020f027208 */ /* 0x000fe40000000000 */
[----:B------:R-:W-:Y:S02]  /*0ef0*/  FSEL R0, R7, R0, !P3 ;  /* 0x0000000007007208 */ /* 0x000fe40005800000 */
[----:B------:R-:W-:-:S02]  /*0f00*/  @!P1 SEL R5, R5, 0x1, P4 ;  /* 0x0000000105059807 */ /* 0x000fc40002000000 */
[----:B------:R-:W-:Y:S01]  /*0f10*/  FSEL R20, R2, R15, !P2 ;  /* 0x0000000f02147208 */ /* 0x000fe20005000000 */
[C-C-:B------:R-:W-:Y:S01]  /*0f20*/  FADD R2, -R13.reuse, R22.reuse ;  /* 0x000000160d027221 */ /* 0x140fe20000000100 */
[----:B------:R-:W-:Y:S01]  /*0f30*/  FSEL R25, R0, R7, P5 ;  /* 0x0000000700197208 */ /* 0x000fe20002800000 */
[----:B------:R-:W-:Y:S01]  /*0f40*/  FADD R0, R13, -R22 ;  /* 0x800000160d007221 */ /* 0x000fe20000000000 */
[----:B------:R-:W-:Y:S01]  /*0f50*/  ISETP.NE.AND P0, PT, R5, 0x1, PT ;  /* 0x000000010500780c */ /* 0x000fe20003f05270 */
[----:B------:R-:W-:Y:S01]  /*0f60*/  IMAD R15, R6, 0x4, R1 ;  /* 0x00000004060f7824 */ /* 0x000fe200078e0201 */
[----:B------:R-:W-:Y:S01]  /*0f70*/  FSETP.GEU.AND P1, PT, R22, R13, PT ;  /* 0x0000000d1600720b */ /* 0x000fe20003f2e000 */
[----:B------:R-:W-:Y:S01]  /*0f80*/  VIADD R6, R6, 0x1 ;  /* 0x0000000106067836 */ /* 0x000fe20000000000 */
[----:B------:R-:W-:Y:S02]  /*0f90*/  FSEL R7, R20, R25, !P0 ;  /* 0x0000001914077208 */ /* 0x000fe40004000000 */
[----:B------:R-:W-:Y:S01]  /*0fa0*/  FSEL R14, R2, RZ, P1 ;  /* 0x000000ff020e7208 */ /* 0x000fe20000800000 */
[----:B------:R-:W-:Y:S01]  /*0fb0*/  IMAD.MOV.U32 R2, RZ, RZ, R20 ;  /* 0x000000ffff027224 */ /* 0x000fe200078e0014 */
[----:B------:R-:W-:-:S03]  /*0fc0*/  FSETP.GEU.AND P0, PT, R7, RZ, PT ;  /* 0x000000ff0700720b */ /* 0x000fc60003f0e000 */
[----:B------:R0:W-:Y:S01]  /*0fd0*/  STL [R15+0x24], R14 ;  /* 0x0000240e0f007387 */ /* 0x0001e20000100800 */
[----:B------:R-:W-:Y:S01]  /*0fe0*/  FSEL R12, R8, R11, !P0 ;  /* 0x0000000b080c7208 */ /* 0x000fe20004000000 */
[----:B------:R-:W-:Y:S01]  /*0ff0*/  FADD R3, R3, R14 ;  /* 0x0000000e03037221 */ /* 0x000fe20000000000 */
[----:B------:R-:W-:-:S03]  /*1000*/  FSETP.GEU.AND P0, PT, R13, R22, PT ;  /* 0x000000160d00720b */ /* 0x000fc60003f0e000 */
[----:B------:R-:W-:Y:S01]  /*1010*/  FMUL R27, R7, R12 ;  /* 0x0000000c071b7220 */ /* 0x000fe20000400000 */
[----:B------:R-:W-:Y:S01]  /*1020*/  FSEL R7, R0, RZ, P0 ;  /* 0x000000ff00077208 */ /* 0x000fe20000000000 */
[----:B------:R-:W-:-:S04]  /*1030*/  IMAD.WIDE.U32 R12, R23, 0x4, R16 ;  /* 0x00000004170c7825 */ /* 0x000fc800078e0010 */
[----:B------:R0:W-:Y:S01]  /*1040*/  STL [R15], R7 ;  /* 0x000000070f007387 */ /* 0x0001e20000100800 */
[----:B------:R-:W-:-:S04]  /*1050*/  IMAD.HI R0, R6, 0x38e38e39, RZ ;  /* 0x38e38e3906007827 */ /* 0x000fc800078e02ff */
[----:B------:R-:W-:Y:S01]  /*1060*/  FADD R4, R4, R7 ;  /* 0x0000000704047221 */ /* 0x000fe20000000000 */
[----:B------:R0:W-:Y:S01]  /*1070*/  STG.E desc[UR6][R12.64+0x4], R27 ;  /* 0x0000041b0c007986 */ /* 0x0001e2000c101906 */
[----:B------:R-:W-:-:S04]  /*1080*/  SHF.R.S32.HI R23, RZ, 0x1, R0 ;  /* 0x00000001ff177819 */ /* 0x000fc80000011400 */
[----:B------:R-:W-:Y:S01]  /*1090*/  LEA.HI R23, R0, R23, RZ, 0x1 ;  /* 0x0000001700177211 */ /* 0x000fe200078f08ff */
[----:B------:R-:W-:-:S04]  /*10a0*/  IMAD.MOV.U32 R0, RZ, RZ, R25 ;  /* 0x000000ffff007224 */ /* 0x000fc800078e0019 */
[----:B------:R-:W-:-:S07]  /*10b0*/  IMAD R6, R23, -0x9, R6 ;  /* 0xfffffff717067824 */ /* 0x000fce00078e0206 */
.L_x_39:
[----:B------:R-:W1:Y:S01]  /*10c0*/  LDCU UR5, c[0x0][0x398] ;  /* 0x00007300ff0577ac */ /* 0x000e620008000800 */
[----:B0-----:R-:W-:-:S05]  /*10d0*/  VIADD R7, R21, 0x9 ;  /* 0x0000000915077836 */ /* 0x001fca0000000000 */
[----:B-1----:R-:W-:-:S13]  /*10e0*/  ISETP.GE.AND P0, PT, R7, UR5, PT ;  /* 0x0000000507007c0c */ /* 0x002fda000bf06270 */
[----:B------:R-:W-:Y:S05]  /*10f0*/  @P0 EXIT ;  /* 0x000000000000094d */ /* 0x000fea0003800000 */
[----:B------:R-:W-:Y:S02]  /*1100*/  VIADD R12, R21, UR5 ;  /* 0x00000005150c7c36 */ /* 0x000fe40008000000 */
[----:B------:R-:W-:-:S03]  /*1110*/  IMAD.MOV.U32 R22, RZ, RZ, RZ ;  /* 0x000000ffff167224 */ /* 0x000fc600078e00ff */
[----:B------:R-:W-:-:S04]  /*1120*/  LOP3.LUT R12, R12, 0x1, RZ, 0xc0, !PT ;  /* 0x000000010c0c7812 */ /* 0x000fc800078ec0ff */
[----:B------:R-:W-:-:S13]  /*1130*/  ISETP.NE.U32.AND P0, PT, R12, 0x1, PT ;  /* 0x000000010c00780c */ /* 0x000fda0003f05070 */
[----:B------:R-:W-:Y:S05]  /*1140*/  @!P0 BRA `(.L_x_44) ;  /* 0x0000000400208947 */ /* 0x000fea0003800000 */
[----:B------:R-:W0:Y:S02]  /*1150*/  LDC.64 R12, c[0x0][0x380] ;  /* 0x0000e000ff0c7b82 */ /* 0x000e240000000a00 */
[----:B0-----:R-:W-:-:S05]  /*1160*/  IMAD.WIDE.U32 R12, R21, 0x4, R12 ;  /* 0x00000004150c7825 */ /* 0x001fca00078e000c */
[----:B------:R-:W2:Y:S04]  /*1170*/  LDG.E.CONSTANT R24, desc[UR6][R12.64+0x24] ;  /* 0x000024060c187981 */ /* 0x000ea8000c1e9900 */
[----:B------:R-:W3:Y:S01]  /*1180*/  LDG.E.CONSTANT R23, desc[UR6][R12.64+0x20] ;  /* 0x000020060c177981 */ /* 0x000ee2000c1e9900 */
[----:B------:R-:W-:Y:S01]  /*1190*/  IMAD.MOV.U32 R22, RZ, RZ, RZ ;  /* 0x000000ffff167224 */ /* 0x000fe200078e00ff */
[----:B--2---:R-:W-:-:S04]  /*11a0*/  FSETP.NE.AND P0, PT, |R24|, +INF , PT ;  /* 0x7f8000001800780b */ /* 0x004fc80003f05200 */
[----:B---3--:R-:W-:-:S13]  /*11b0*/  FSETP.EQU.OR P0, PT, |R23|, +INF , !P0 ;  /* 0x7f8000001700780b */ /* 0x008fda000470a600 */
[----:B------:R-:W-:Y:S05]  /*11c0*/  @P0 BRA `(.L_x_45) ;  /* 0x0000000000fc0947 */ /* 0x000fea0003800000 */
[----:B------:R-:W-:-:S05]  /*11d0*/  IMAD R20, R6, 0x4, R1 ;  /* 0x0000000406147824 */ /* 0x000fca00078e0201 */
[----:B------:R-:W2:Y:S04]  /*11e0*/  LDL R14, [R20] ;  /* 0x00000000140e7983 */ /* 0x000ea80000100800 */
[----:B------:R-:W3:Y:S01]  /*11f0*/  LDL R15, [R20+0x24] ;  /* 0x00002400140f7983 */ /* 0x000ee20000100800 */
[C-C-:B------:R-:W-:Y:S01]  /*1200*/  FADD R7, -R23.reuse, R24.reuse ;  /* 0x0000001817077221 */ /* 0x140fe20000000100 */
[----:B------:R-:W-:Y:S01]  /*1210*/  FSETP.GEU.AND P0, PT, R24, R23, PT ;  /* 0x000000171800720b */ /* 0x000fe20003f0e000 */
[C---:B------:R-:W-:Y:S01]  /*1220*/  FADD R12, R23.reuse, -R24 ;  /* 0x80000018170c7221 */ /* 0x040fe20000000000 */
[----:B------:R-:W-:Y:S01]  /*1230*/  FSETP.GEU.AND P1, PT, R23, R24, PT ;  /* 0x000000181700720b */ /* 0x000fe20003f2e000 */
[----:B------:R-:W-:Y:S01]  /*1240*/  VIADD R23, R6, 0x1 ;  /* 0x0000000106177836 */ /* 0x000fe20000000000 */
[----:B------:R-:W-:-:S02]  /*1250*/  FSEL R7, R7, RZ, P0 ;  /* 0x000000ff07077208 */ /* 0x000fc40000000000 */
[----:B------:R-:W-:-:S03]  /*1260*/  FSEL R12, R12, RZ, P1 ;  /* 0x000000ff0c0c7208 */ /* 0x000fc60000800000 */
[----:B------:R0:W-:Y:S04]  /*1270*/  STL [R20], R7 ;  /* 0x0000000714007387 */ /* 0x0001e80000100800 */
[----:B------:R0:W-:Y:S01]  /*1280*/  STL [R20+0x24], R12 ;  /* 0x0000240c14007387 */ /* 0x0001e20000100800 */
[----:B--2---:R-:W-:Y:S01]  /*1290*/  FADD R13, R7, -R14 ;  /* 0x8000000e070d7221 */ /* 0x004fe20000000000 */
[----:B---3--:R-:W-:-:S03]  /*12a0*/  FADD R14, R12, -R15 ;  /* 0x8000000f0c0e7221 */ /* 0x008fc60000000000 */
[----:B------:R-:W-:Y:S01]  /*12b0*/  FADD R4, R4, R13 ;  /* 0x0000000d04047221 */ /* 0x000fe20000000000 */
[----:B------:R-:W-:Y:S02]  /*12c0*/  IMAD.MOV.U32 R13, RZ, RZ, RZ ;  /* 0x000000ffff0d7224 */ /* 0x000fe400078e00ff */
[----:B------:R-:W-:-:S04]  /*12d0*/  FADD R3, R3, R14 ;  /* 0x0000000e03037221 */ /* 0x000fc80000000000 */
        /* <DEDUP_REMOVED lines=14> */
[----:B------:R-:W-:Y:S05]  /*13c0*/  CALL.REL.NOINC `($__internal_1_$__cuda_sm3x_div_rn_noftz_f32_slowpath) ;  /* 0x0000000800d87944 */ /* 0x000fea0003c00000 */
[----:B------:R-:W-:-:S07]  /*13d0*/  IMAD.MOV.U32 R13, RZ, RZ, R6 ;  /* 0x000000ffff0d7224 */ /* 0x000fce00078e0006 */
.L_x_46:
[----:B------:R-:W-:Y:S01]  /*13e0*/  FMUL R13, |R13|, R10 ;  /* 0x0000000a0d0d7220 */ /* 0x000fe20000400200 */
[C---:B------:R-:W-:Y:S02]  /*13f0*/  ISETP.NE.AND P5, PT, R5.reuse, 0x1, PT ;  /* 0x000000010500780c */ /* 0x040fe40003fa5270 */
[----:B------:R-:W-:Y:S01]  /*1400*/  ISETP.NE.AND P0, PT, R5, -0x1, PT ;  /* 0xffffffff0500780c */ /* 0x000fe20003f05270 */
[----:B------:R-:W-:-:S04]  /*1410*/  FADD R6, -R13, 1 ;  /* 0x3f8000000d067421 */ /* 0x000fc80000000100 */
[----:B------:R-:W-:-:S04]  /*1420*/  FMUL R7, RZ, R6 ;  /* 0x00000006ff077220 */ /* 0x000fc80000400000 */
[----:B------:R-:W-:-:S04]  /*1430*/  FFMA R22, R24, R13, R7 ;  /* 0x0000000d18167223 */ /* 0x000fc80000000007 */
[C-C-:B------:R-:W-:Y:S01]  /*1440*/  FFMA R7, -R9.reuse, R22, R22.reuse ;  /* 0x0000001609077223 */ /* 0x140fe20000000116 */
[C---:B------:R-:W-:Y:S01]  /*1450*/  FSETP.GT.AND P1, PT, R22.reuse, R2, PT ;  /* 0x000000021600720b */ /* 0x040fe20003f24000 */
[----:B------:R-:W-:Y:S01]  /*1460*/  FFMA R13, R9, R22, R22 ;  /* 0x00000016090d7223 */ /* 0x000fe20000000016 */
[C---:B------:R-:W-:Y:S02]  /*1470*/  FSETP.GEU.AND P2, PT, R22.reuse, R0, PT ;  /* 0x000000001600720b */ /* 0x040fe40003f4e000 */
[C---:B------:R-:W-:Y:S02]  /*1480*/  FSETP.GEU.AND P4, PT, R22.reuse, R2, PT ;  /* 0x000000021600720b */ /* 0x040fe40003f8e000 */
[----:B------:R-:W-:Y:S02]  /*1490*/  FSETP.GT.AND P3, PT, R22, R0, PT ;  /* 0x000000001600720b */ /* 0x000fe40003f64000 */
[----:B------:R-:W-:Y:S02]  /*14a0*/  @!P5 SEL R5, R5, 0xffffffff, P4 ;  /* 0xffffffff0505d807 */ /* 0x000fe40002000000 */
[----:B------:R-:W-:-:S02]  /*14b0*/  FSETP.GT.AND P4, PT, R7, R2, PT ;  /* 0x000000020700720b */ /* 0x000fc40003f84000 */
[----:B------:R-:W-:Y:S02]  /*14c0*/  FSETP.GEU.AND P5, PT, R13, R0, PT ;  /* 0x000000000d00720b */ /* 0x000fe40003fae000 */
[----:B------:R-:W-:Y:S02]  /*14d0*/  @!P0 SEL R5, R5, 0x1, !P3 ;  /* 0x0000000105058807 */ /* 0x000fe40005800000 */
[----:B------:R-:W-:Y:S02]  /*14e0*/  @P1 FSEL R7, R7, R2, P4 ;  /* 0x0000000207071208 */ /* 0x000fe40002000000 */
[----:B------:R-:W-:Y:S02]  /*14f0*/  @!P2 FSEL R13, R13, R0, !P5 ;  /* 0x000000000d0da208 */ /* 0x000fe40006800000 */
[----:B------:R-:W-:Y:S01]  /*1500*/  ISETP.NE.AND P0, PT, R5, 0x1, PT ;  /* 0x000000010500780c */ /* 0x000fe20003f05270 */
[----:B------:R-:W-:-:S03]  /*1510*/  IMAD.MOV.U32 R2, RZ, RZ, R7 ;  /* 0x000000ffff027224 */ /* 0x000fc600078e0007 */
[----:B------:R-:W-:-:S04]  /*1520*/  FSEL R15, R7, R13, !P0 ;  /* 0x0000000d070f7208 */ /* 0x000fc80004000000 */
[----:B------:R-:W-:-:S04]  /*1530*/  FSETP.GT.AND P0, PT, R22, R15, PT ;  /* 0x0000000f1600720b */ /* 0x000fc80003f04000 */
[----:B------:R-:W-:-:S05]  /*1540*/  FSEL R0, R8, R11, P0 ;  /* 0x0000000b08007208 */ /* 0x000fca0000000000 */
[----:B------:R-:W-:Y:S01]  /*1550*/  FMUL R15, R15, R0 ;  /* 0x000000000f0f7220 */ /* 0x000fe20000400000 */
[----:B------:R-:W-:-:S04]  /*1560*/  IMAD.HI R0, R23, 0x38e38e39, RZ ;  /* 0x38e38e3917007827 */ /* 0x000fc800078e02ff */
[----:B------:R0:W-:Y:S01]  /*1570*/  STG.E desc[UR6][R18.64+0x24], R15 ;  /* 0x0000240f12007986 */ /* 0x0001e2000c101906 */
[----:B------:R-:W-:-:S04]  /*1580*/  SHF.R.S32.HI R25, RZ, 0x1, R0 ;  /* 0x00000001ff197819 */ /* 0x000fc80000011400 */
[----:B------:R-:W-:-:S05]  /*1590*/  LEA.HI R0, R0, R25, RZ, 0x1 ;  /* 0x0000001900007211 */ /* 0x000fca00078f08ff */
[----:B------:R-:W-:Y:S02]  /*15a0*/  IMAD R6, R0, -0x9, R23 ;  /* 0xfffffff700067824 */ /* 0x000fe400078e0217 */
[----:B0-----:R-:W-:-:S07]  /*15b0*/  IMAD.MOV.U32 R0, RZ, RZ, R13 ;  /* 0x000000ffff007224 */ /* 0x001fce00078e000d */
.L_x_45:
[----:B------:R-:W-:-:S07]  /*15c0*/  VIADD R7, R21, 0xa ;  /* 0x0000000a15077836 */ /* 0x000fce0000000000 */
.L_x_44:
[----:B------:R-:W0:Y:S02]  /*15d0*/  LDCU UR5, c[0x0][0x398] ;  /* 0x00007300ff0577ac */ /* 0x000e240008000800 */
[----:B0-----:R-:W-:-:S06]  /*15e0*/  UIADD3 UR4, UPT, UPT, UR5, -0xa, URZ ;  /* 0xfffffff605047890 */ /* 0x001fcc000fffe0ff */
[----:B------:R-:W-:-:S13]  /*15f0*/  ISETP.NE.AND P0, PT, R21, UR4, PT ;  /* 0x0000000415007c0c */ /* 0x000fda000bf05270 */
[----:B------:R-:W-:Y:S05]  /*1600*/  @!P0 EXIT ;  /* 0x000000000000894d */ /* 0x000fea0003800000 */
[C---:B------:R-:W-:Y:S02]  /*1610*/  VIADD R23, R7.reuse, -UR5 ;  /* 0x8000000507177c36 */ /* 0x040fe40008000000 */
[----:B------:R-:W-:-:S07]  /*1620*/  VIADD R21, R7, 0xffffffff ;  /* 0xffffffff07157836 */ /* 0x000fce0000000000 */
.L_x_51:
[----:B0-----:R-:W0:Y:S01]  /*1630*/  LDC.64 R12, c[0x0][0x380] ;  /* 0x0000e000ff0c7b82 */ /* 0x001e220000000a00 */
[----:B------:R-:W-:-:S04]  /*1640*/  VIADD R19, R21, 0x1 ;  /* 0x0000000115137836 */ /* 0x000fc80000000000 */
[----:B0-----:R-:W-:-:S04]  /*1650*/  IMAD.WIDE.U32 R26, R19, 0x4, R12 ;  /* 0x00000004131a7825 */ /* 0x001fc800078e000c */
[----:B------:R-:W-:Y:S01]  /*1660*/  IMAD.WIDE.U32 R12, R21, 0x4, R12 ;  /* 0x00000004150c7825 */ /* 0x000fe200078e000c */
[----:B------:R-:W2:Y:S04]  /*1670*/  LDG.E.CONSTANT R24, desc[UR6][R26.64] ;  /* 0x000000061a187981 */ /* 0x000ea8000c1e9900 */
[----:B------:R-:W3:Y:S01]  /*1680*/  LDG.E.CONSTANT R15, desc[UR6][R12.64] ;  /* 0x000000060c0f7981 */ /* 0x000ee2000c1e9900 */
[----:B------:R-:W-:Y:S02]  /*1690*/  VIADD R23, R23, 0x2 ;  /* 0x0000000217177836 */ /* 0x000fe40000000000 */
[----:B------:R-:W-:-:S03]  /*16a0*/  IMAD.WIDE.U32 R18, R19, 0x4, R16 ;  /* 0x0000000413127825 */ /* 0x000fc600078e0010 */
[----:B------:R-:W-:Y:S02]  /*16b0*/  ISETP.NE.AND P2, PT, R23, RZ, PT ;  /* 0x000000ff1700720c */ /* 0x000fe40003f45270 */
        /* <DEDUP_REMOVED lines=36> */
.L_x_48:
[----:B------:R-:W-:Y:S01]  /*1900*/  FMUL R13, |R13|, R10 ;  /* 0x0000000a0d0d7220 */ /* 0x000fe20000400200 */
[C---:B------:R-:W-:Y:S02]  /*1910*/  ISETP.NE.AND P6, PT, R5.reuse, 0x1, PT ;  /* 0x000000010500780c */ /* 0x040fe40003fc5270 */
[----:B------:R-:W-:Y:S01]  /*1920*/  ISETP.NE.AND P5, PT, R5, -0x1, PT ;  /* 0xffffffff0500780c */ /* 0x000fe20003fa5270 */
[----:B------:R-:W-:-:S04]  /*1930*/  FADD R7, -R13, 1 ;  /* 0x3f8000000d077421 */ /* 0x000fc80000000100 */
[----:B------:R-:W-:-:S04]  /*1940*/  FMUL R7, R22, R7 ;  /* 0x0000000716077220 */ /* 0x000fc80000400000 */
[----:B------:R-:W-:-:S04]  /*1950*/  FFMA R22, R24, R13, R7 ;  /* 0x0000000d18167223 */ /* 0x000fc80000000007 */
[C-C-:B------:R-:W-:Y:S01]  /*1960*/  FFMA R13, R9.reuse, R22, R22.reuse ;  /* 0x00000016090d7223 */ /* 0x140fe20000000016 */
[C---:B------:R-:W-:Y:S01]  /*1970*/  FSETP.GEU.AND P3, PT, R22.reuse, R2, PT ;  /* 0x000000021600720b */ /* 0x040fe20003f6e000 */
[----:B------:R-:W-:Y:S01]  /*1980*/  FFMA R7, -R9, R22, R22 ;  /* 0x0000001609077223 */ /* 0x000fe20000000116 */
[C---:B------:R-:W-:Y:S02]  /*1990*/  FSETP.GEU.AND P1, PT, R22.reuse, R0, PT ;  /* 0x000000001600720b */ /* 0x040fe40003f2e000 */
[C---:B------:R-:W-:Y:S02]  /*19a0*/  FSETP.GT.AND P4, PT, R22.reuse, R2, PT ;  /* 0x000000021600720b */ /* 0x040fe40003f84000 */
[----:B------:R-:W-:Y:S02]  /*19b0*/  @!P6 SEL R5, R5, 0xffffffff, P3 ;  /* 0xffffffff0505e807 */ /* 0x000fe40001800000 */
[----:B------:R-:W-:Y:S02]  /*19c0*/  FSETP.GT.AND P6, PT, R22, R0, PT ;  /* 0x000000001600720b */ /* 0x000fe40003fc4000 */
[----:B------:R-:W-:-:S02]  /*19d0*/  FSETP.GT.AND P3, PT, R7, R2, PT ;  /* 0x000000020700720b */ /* 0x000fc40003f64000 */
[----:B------:R-:W-:Y:S02]  /*19e0*/  @!P5 SEL R5, R5, 0x1, !P6 ;  /* 0x000000010505d807 */ /* 0x000fe40007000000 */
[----:B------:R-:W-:-:S03]  /*19f0*/  FSETP.GEU.AND P5, PT, R13, R0, PT ;  /* 0x000000000d00720b */ /* 0x000fc60003fae000 */
        /* <DEDUP_REMOVED lines=14> */
.L_x_47:
[----:B------:R-:W2:Y:S02]  /*1ae0*/  LDG.E.CONSTANT R25, desc[UR6][R26.64+0x4] ;  /* 0x000004061a197981 */ /* 0x000ea4000c1e9900 */
[----:B--2---:R-:W-:-:S13]  /*1af0*/  FSETP.EQU.OR P0, PT, |R25|, +INF , !P0 ;  /* 0x7f8000001900780b */ /* 0x004fda000470a600 */
[----:B------:R-:W-:Y:S05]  /*1b00*/  @P0 BRA `(.L_x_49) ;  /* 0x0000000000fc0947 */ /* 0x000fea0003800000 */
[----:B------:R-:W-:-:S05]  /*1b10*/  IMAD R20, R6, 0x4, R1 ;  /* 0x0000000406147824 */ /* 0x000fca00078e0201 */
[----:B------:R-:W2:Y:S04]  /*1b20*/  LDL R14, [R20] ;  /* 0x00000000140e7983 */ /* 0x000ea80000100800 */
[----:B------:R-:W3:Y:S01]  /*1b30*/  LDL R13, [R20+0x24] ;  /* 0x00002400140d7983 */ /* 0x000ee20000100800 */
[----:B------:R-:W-:Y:S01]  /*1b40*/  FSETP.GEU.AND P0, PT, R25, R24, PT ;  /* 0x000000181900720b */ /* 0x000fe20003f0e000 */
[C-C-:B------:R-:W-:Y:S01]  /*1b50*/  FADD R7, -R24.reuse, R25.reuse ;  /* 0x0000001918077221 */ /* 0x140fe20000000100 */
[C---:B------:R-:W-:Y:S01]  /*1b60*/  FSETP.GEU.AND P1, PT, R24.reuse, R25, PT ;  /* 0x000000191800720b */ /* 0x040fe20003f2e000 */
[----:B------:R-:W-:-:S03]  /*1b70*/  FADD R24, R24, -R25 ;  /* 0x8000001918187221 */ /* 0x000fc60000000000 */
[----:B------:R-:W-:Y:S02]  /*1b80*/  FSEL R7, R7, RZ, P0 ;  /* 0x000000ff07077208 */ /* 0x000fe40000000000 */
[----:B------:R-:W-:Y:S01]  /*1b90*/  FSEL R12, R24, RZ, P1 ;  /* 0x000000ff180c7208 */ /* 0x000fe20000800000 */
[----:B------:R-:W-:Y:S02]  /*1ba0*/  VIADD R24, R6, 0x1 ;  /* 0x0000000106187836 */ /* 0x000fe40000000000 */
        /* <DEDUP_REMOVED lines=23> */
.L_x_50:
[----:B------:R-:W-:Y:S01]  /*1d20*/  FMUL R6, |R13|, R10 ;  /* 0x0000000a0d067220 */ /* 0x000fe20000400200 */
[C---:B------:R-:W-:Y:S02]  /*1d30*/  ISETP.NE.AND P6, PT, R5.reuse, 0x1, PT ;  /* 0x000000010500780c */ /* 0x040fe40003fc5270 */
[----:B------:R-:W-:Y:S01]  /*1d40*/  ISETP.NE.AND P0, PT, R5, -0x1, PT ;  /* 0xffffffff0500780c */ /* 0x000fe20003f05270 */
[----:B------:R-:W-:-:S04]  /*1d50*/  FADD R7, -R6, 1 ;  /* 0x3f80000006077421 */ /* 0x000fc80000000100 */
[----:B------:R-:W-:-:S04]  /*1d60*/  FMUL R22, R22, R7 ;  /* 0x0000000716167220 */ /* 0x000fc80000400000 */
        /* <DEDUP_REMOVED lines=22> */
[----:B------:R-:W-:Y:S01]  /*1ed0*/  LEA.HI R25, R0, R25, RZ, 0x1 ;  /* 0x0000001900197211 */ /* 0x000fe200078f08ff */
[----:B------:R-:W-:-:S04]  /*1ee0*/  IMAD.MOV.U32 R0, RZ, RZ, R13 ;  /* 0x000000ffff007224 */ /* 0x000fc800078e000d */
[----:B------:R-:W-:-:S07]  /*1ef0*/  IMAD R6, R25, -0x9, R24 ;  /* 0xfffffff719067824 */ /* 0x000fce00078e0218 */
.L_x_49:
[----:B------:R-:W-:Y:S01]  /*1f00*/  VIADD R21, R21, 0x2 ;  /* 0x0000000215157836 */ /* 0x000fe20000000000 */
[----:B------:R-:W-:Y:S06]  /*1f10*/  @P2 BRA `(.L_x_51) ;  /* 0xfffffff400c42947 */ /* 0x000fec000383ffff */
[----:B------:R-:W-:Y:S05]  /*1f20*/  EXIT ;  /* 0x000000000000794d */ /* 0x000fea0003800000 */
        .weak           $__internal_1_$__cuda_sm3x_div_rn_noftz_f32_slowpath
        .type           $__internal_1_$__cuda_sm3x_div_rn_noftz_f32_slowpath,@function
        .size           $__internal_1_$__cuda_sm3x_div_rn_noftz_f32_slowpath,(.L_x_70 - $__internal_1_$__cuda_sm3x_div_rn_noftz_f32_slowpath)
$__internal_1_$__cuda_sm3x_div_rn_noftz_f32_slowpath:
        /* <DEDUP_REMOVED lines=26> */
[----:B------:R-:W-:Y:S01]  /*20d0*/  VIADD R20, R14, 0xffffffff ;  /* 0xffffffff0e147836 */ /* 0x000fe20000000000 */
[----:B------:R-:W-:-:S04]  /*20e0*/  ISETP.GE.AND P3, PT, R15, RZ, PT ;  /* 0x000000ff0f00720c */ /* 0x000fc80003f66270 */
[----:B------:R-:W-:-:S09]  /*20f0*/  ISETP.GE.AND P1, PT, R20, RZ, PT ;  /* 0x000000ff1400720c */ /* 0x000fd20003f26270 */
[----:B------:R-:W-:-:S04]  /*2100*/  @!P3 FFMA R7, R7, 1.84467440737095516160e+19, RZ ;  /* 0x5f8000000707b823 */ /* 0x000fc800000000ff */
[----:B------:R-:W-:Y:S02]  /*2110*/  @P1 IMAD.MOV.U32 R20, RZ, RZ, RZ ;  /* 0x000000ffff141224 */ /* 0x000fe400078e00ff */
[----:B------:R-:W-:Y:S01]  /*2120*/  @!P1 FFMA R6, R6, 1.84467440737095516160e+19, RZ ;  /* 0x5f80000006069823 */ /* 0x000fe200000000ff */
[----:B------:R-:W-:-:S04]  /*2130*/  @!P1 IMAD.MOV.U32 R20, RZ, RZ, -0x40 ;  /* 0xffffffc0ff149424 */ /* 0x000fc800078e00ff */
[----:B------:R-:W-:-:S07]  /*2140*/  @!P3 VIADD R20, R20, 0x40 ;  /* 0x000000401414b836 */ /* 0x000fce0000000000 */
.L_x_52:
[----:B------:R-:W-:Y:S01]  /*2150*/  LEA R28, R13, 0xc0800000, 0x17 ;  /* 0xc08000000d1c7811 */ /* 0x000fe200078eb8ff */
[----:B------:R-:W-:-:S04]  /*2160*/  VIADD R14, R14, 0xffffff81 ;  /* 0xffffff810e0e7836 */ /* 0x000fc80000000000 */
[----:B------:R-:W-:Y:S01]  /*2170*/  IMAD.IADD R28, R7, 0x1, -R28 ;  /* 0x00000001071c7824 */ /* 0x000fe200078e0a1c */
[C---:B------:R-:W-:Y:S01]  /*2180*/  IADD3 R15, PT, PT, R14.reuse, 0x7f, -R13 ;  /* 0x0000007f0e0f7810 */ /* 0x040fe20007ffe80d */
[----:B------:R-:W-:Y:S02]  /*2190*/  IMAD R6, R14, -0x800000, R6 ;  /* 0xff8000000e067824 */ /* 0x000fe400078e0206 */
[----:B------:R-:W0:Y:S01]  /*21a0*/  MUFU.RCP R14, R28 ;  /* 0x0000001c000e7308 */ /* 0x000e220000001000 */
[----:B------:R-:W-:Y:S01]  /*21b0*/  FADD.FTZ R7, -R28, -RZ ;  /* 0x800000ff1c077221 */ /* 0x000fe20000010100 */
[----:B------:R-:W-:-:S03]  /*21c0*/  IMAD.IADD R15, R15, 0x1, R20 ;  /* 0x000000010f0f7824 */ /* 0x000fc600078e0214 */
[----:B0-----:R-:W-:-:S04]  /*21d0*/  FFMA R13, R14, R7, 1 ;  /* 0x3f8000000e0d7423 */ /* 0x001fc80000000007 */
        /* <DEDUP_REMOVED lines=19> */
[CCC-:B------:R-:W-:Y:S01]  /*2310*/  FFMA.RP R15, R14.reuse, R20.reuse, R13.reuse ;  /* 0x000000140e0f7223 */ /* 0x1c0fe2000000800d */
[CCC-:B------:R-:W-:Y:S01]  /*2320*/  FFMA.RM R28, R14.reuse, R20.reuse, R13.reuse ;  /* 0x000000140e1c7223 */ /* 0x1c0fe2000000400d */
[----:B------:R-:W-:Y:S01]  /*2330*/  FFMA.RZ R13, R14, R20, R13 ;  /* 0x000000140e0d7223 */ /* 0x000fe2000000c00d */
[C---:B------:R-:W-:Y:S02]  /*2340*/  ISETP.NE.AND P4, PT, R7.reuse, RZ, PT ;  /* 0x000000ff0700720c */ /* 0x040fe40003f85270 */
[----:B------:R-:W-:Y:S02]  /*2350*/  ISETP.NE.AND P3, PT, R7, RZ, PT ;  /* 0x000000ff0700720c */ /* 0x000fe40003f65270 */
[----:B------:R-:W-:Y:S02]  /*2360*/  LOP3.LUT R13, R13, 0x7fffff, RZ, 0xc0, !PT ;  /* 0x007fffff0d0d7812 */ /* 0x000fe400078ec0ff */
[----:B------:R-:W-:Y:S02]  /*2370*/  FSETP.NEU.FTZ.AND P1, PT, R15, R28, PT ;  /* 0x0000001c0f00720b */ /* 0x000fe40003f3d000 */
[----:B------:R-:W-:Y:S01]  /*2380*/  LOP3.LUT R14, R13, 0x800000, RZ, 0xfc, !PT ;  /* 0x008000000d0e7812 */ /* 0x000fe200078efcff */
[----:B------:R-:W-:-:S02]  /*2390*/  VIADD R13, R7, 0x20 ;  /* 0x00000020070d7836 */ /* 0x000fc40000000000 */
[----:B------:R-:W-:-:S03]  /*23a0*/  IMAD.MOV R7, RZ, RZ, -R7 ;  /* 0x000000ffff077224 */ /* 0x000fc600078e0a07 */
[----:B------:R-:W-:Y:S02]  /*23b0*/  SHF.L.U32 R13, R14, R13, RZ ;  /* 0x0000000d0e0d7219 */ /* 0x000fe400000006ff */
[----:B------:R-:W-:Y:S02]  /*23c0*/  SEL R7, R7, RZ, P4 ;  /* 0x000000ff07077207 */ /* 0x000fe40002000000 */
[----:B------:R-:W-:Y:S02]  /*23d0*/  ISETP.NE.AND P3, PT, R13, RZ, P3 ;  /* 0x000000ff0d00720c */ /* 0x000fe40001f65270 */
[----:B------:R-:W-:Y:S02]  /*23e0*/  SHF.R.U32.HI R14, RZ, R7, R14 ;  /* 0x00000007ff0e7219 */ /* 0x000fe4000001160e */
[----:B------:R-:W-:Y:S02]  /*23f0*/  PLOP3.LUT P1, PT, P1, P3, PT, 0xf8, 0x8f ;  /* 0x00000000008f781c */ /* 0x000fe40000f27f70 */
[----:B------:R-:W-:-:S02]  /*2400*/  SHF.R.U32.HI R13, RZ, 0x1, R14 ;  /* 0x00000001ff0d7819 */ /* 0x000fc4000001160e */
[----:B------:R-:W-:-:S04]  /*2410*/  SEL R20, RZ, 0x1, !P1 ;  /* 0x00000001ff147807 */ /* 0x000fc80004800000 */
[----:B------:R-:W-:-:S04]  /*2420*/  LOP3.LUT R7, R20, 0x1, R13, 0xf8, !PT ;  /* 0x0000000114077812 */ /* 0x000fc800078ef80d */
[----:B------:R-:W-:-:S05]  /*2430*/  LOP3.LUT R14, R7, R14, RZ, 0xc0, !PT ;  /* 0x0000000e070e7212 */ /* 0x000fca00078ec0ff */
[----:B------:R-:W-:-:S05]  /*2440*/  IMAD.IADD R13, R13, 0x1, R14 ;  /* 0x000000010d0d7824 */ /* 0x000fca00078e020e */
[----:B------:R-:W-:Y:S01]  /*2450*/  LOP3.LUT R6, R13, R6, RZ, 0xfc, !PT ;  /* 0x000000060d067212 */ /* 0x000fe200078efcff */
[----:B------:R-:W-:Y:S06]  /*2460*/  BRA `(.L_x_59) ;  /* 0x0000000000347947 */ /* 0x000fec0003800000 */
.L_x_58:
[----:B------:R-:W-:-:S04]  /*2470*/  LOP3.LUT R6, R6, 0x80000000, RZ, 0xc0, !PT ;  /* 0x8000000006067812 */ /* 0x000fc800078ec0ff */
[----:B------:R-:W-:Y:S01]  /*2480*/  LOP3.LUT R6, R6, 0x7f800000, RZ, 0xfc, !PT ;  /* 0x7f80000006067812 */ /* 0x000fe200078efcff */
[----:B------:R-:W-:Y:S06]  /*2490*/  BRA `(.L_x_59) ;  /* 0x0000000000287947 */ /* 0x000fec0003800000 */
.L_x_57:
[----:B------:R-:W-:Y:S01]  /*24a0*/  IMAD R6, R15, 0x800000, R6 ;  /* 0x008000000f067824 */ /* 0x000fe200078e0206 */
[----:B------:R-:W-:Y:S06]  /*24b0*/  BRA `(.L_x_59) ;  /* 0x0000000000207947 */ /* 0x000fec0003800000 */
.L_x_56:
[----:B------:R-:W-:-:S04]  /*24c0*/  LOP3.LUT R6, R7, 0x80000000, R6, 0x48, !PT ;  /* 0x8000000007067812 */ /* 0x000fc800078e4806 */
[----:B------:R-:W-:Y:S01]  /*24d0*/  LOP3.LUT R6, R6, 0x7f800000, RZ, 0xfc, !PT ;  /* 0x7f80000006067812 */ /* 0x000fe200078efcff */
[----:B------:R-:W-:Y:S06]  /*24e0*/  BRA `(.L_x_59) ;  /* 0x0000000000147947 */ /* 0x000fec0003800000 */
.L_x_55:
[----:B------:R-:W-:Y:S01]  /*24f0*/  LOP3.LUT R6, R7, 0x80000000, R6, 0x48, !PT ;  /* 0x8000000007067812 */ /* 0x000fe200078e4806 */
[----:B------:R-:W-:Y:S06]  /*2500*/  BRA `(.L_x_59) ;  /* 0x00000000000c7947 */ /* 0x000fec0003800000 */
.L_x_54:
[----:B------:R-:W0:Y:S01]  /*2510*/  MUFU.RSQ R6, -QNAN ;  /* 0xffc0000000067908 */ /* 0x000e220000001400 */
[----:B------:R-:W-:Y:S05]  /*2520*/  BRA `(.L_x_59) ;  /* 0x0000000000047947 */ /* 0x000fea0003800000 */
.L_x_53:
[----:B------:R-:W-:-:S07]  /*2530*/  FADD.FTZ R6, R6, R7 ;  /* 0x0000000706067221 */ /* 0x000fce0000010000 */
.L_x_59:
[----:B------:R-:W-:-:S04]  /*2540*/  IMAD.MOV.U32 R13, RZ, RZ, 0x0 ;  /* 0x00000000ff0d7424 */ /* 0x000fc800078e00ff */
[----:B0-----:R-:W-:Y:S05]  /*2550*/  RET.REL.NODEC R12 `(ott_from_var_batch_f32) ;  /* 0xffffffd80ca87950 */ /* 0x001fea0003c3ffff */
.L_x_60:
        /* <DEDUP_REMOVED lines=10> */
.L_x_70:


//--------------------- .text.ott_apply_single_f32 --------------------------
	.section	.text.ott_apply_single_f32,"ax",@progbits
	.align	128
        .global         ott_apply_single_f32
        .type           ott_apply_single_f32,@function
        .size           ott_apply_single_f32,(.L_x_74 - ott_apply_single_f32)
        .other          ott_apply_single_f32,@"STO_CUDA_ENTRY STV_DEFAULT"
ott_apply_single_f32:
.text.ott_apply_single_f32:
[----:B------:R-:W-:Y:S01]  /*0000*/  LDC R1, c[0x0][0x37c] ;  /* 0x0000df00ff017b82 */ /* 0x000fe20000000800 */
[----:B------:R-:W0:Y:S01]  /*0010*/  S2R R0, SR_TID.X ;  /* 0x0000000000007919 */ /* 0x000e220000002100 */
[----:B------:R-:W1:Y:S02]  /*0020*/  LDCU UR4, c[0x0][0x388] ;  /* 0x00007100ff0477ac */ /* 0x000e640008000800 */
[----:B-1----:R-:W-:-:S05]  /*0030*/  IMAD.U32 R9, RZ, RZ, UR4 ;  /* 0x00000004ff097e24 */ /* 0x002fca000f8e00ff */
[----:B------:R-:W-:-:S04]  /*0040*/  ISETP.GE.AND P0, PT, R9, 0x1, PT ;  /* 0x000000010900780c */ /* 0x000fc80003f06270 */
[----:B0-----:R-:W-:-:S13]  /*0050*/  ISETP.NE.OR P0, PT, R0, RZ, !P0 ;  /* 0x000000ff0000720c */ /* 0x001fda0004705670 */
[----:B------:R-:W-:Y:S05]  /*0060*/  @P0 EXIT ;  /* 0x000000000000094d */ /* 0x000fea0003800000 */
[----:B------:R-:W0:Y:S01]  /*0070*/  LDC.64 R4, c[0x0][0x380] ;  /* 0x0000e000ff047b82 */ /* 0x000e220000000a00 */
[----:B------:R-:W0:Y:S01]  /*0080*/  LDCU.64 UR12, c[0x0][0x358] ;  /* 0x00006b00ff0c77ac */ /* 0x000e220008000a00 */
[----:B------:R-:W1:Y:S01]  /*0090*/  LDCU.64 UR8, c[0x0][0x380] ;  /* 0x00007000ff0877ac */ /* 0x000e620008000a00 */
[----:B------:R-:W2:Y:S01]  /*00a0*/  LDCU.64 UR10, c[0x0][0x390] ;  /* 0x00007200ff0a77ac */ /* 0x000ea20008000a00 */
[----:B0-----:R0:W3:Y:S01]  /*00b0*/  LDG.E.CONSTANT R15, desc[UR12][R4.64] ;  /* 0x0000000c040f7981 */ /* 0x0010e2000c1e9900 */
[----:B------:R-:W4:Y:S01]  /*00c0*/  LDCU.U16 UR4, c[0x0][0x388] ;  /* 0x00007100ff0477ac */ /* 0x000f220008000400 */
[----:B------:R-:W-:Y:S01]  /*00d0*/  VIADD R2, R9, 0xffffffff ;  /* 0xffffffff09027836 */ /* 0x000fe20000000000 */
[----:B------:R-:W-:Y:S01]  /*00e0*/  CS2R R10, SRZ ;  /* 0x00000000000a7805 */ /* 0x000fe2000001ff00 */
[----:B------:R-:W-:Y:S01]  /*00f0*/  IMAD.MOV.U32 R12, RZ, RZ, RZ ;  /* 0x000000ffff0c7224 */ /* 0x000fe200078e00ff */
[----:B-1----:R-:W-:-:S04]  /*0100*/  UIADD3 UR7, UP0, UPT, UR8, 0x8, URZ ;  /* 0x0000000808077890 */ /* 0x002fc8000ff1e0ff */
[----:B------:R-:W-:Y:S02]  /*0110*/  UIADD3.X UR8, UPT, UPT, URZ, UR9, URZ, UP0, !UPT ;  /* 0x00000009ff087290 */ /* 0x000fe400087fe4ff */
[----:B--2---:R-:W-:Y:S01]  /*0120*/  UIADD3 UR5, UP0, UPT, UR10, 0x10, URZ ;  /* 0x000000100a057890 */ /* 0x004fe2000ff1e0ff */
[----:B0-----:R-:W-:-:S03]  /*0130*/  IMAD.U32 R4, RZ, RZ, UR7 ;  /* 0x00000007ff047e24 */ /* 0x001fc6000f8e00ff */
[----:B------:R-:W-:Y:S01]  /*0140*/  UIADD3.X UR6, UPT, UPT, URZ, UR11, URZ, UP0, !UPT ;  /* 0x0000000bff067290 */ /* 0x000fe200087fe4ff */
[----:B------:R-:W-:Y:S02]  /*0150*/  IMAD.U32 R5, RZ, RZ, UR8 ;  /* 0x00000008ff057e24 */ /* 0x000fe4000f8e00ff */
[----:B------:R-:W-:Y:S01]  /*0160*/  IMAD.U32 R13, RZ, RZ, UR5 ;  /* 0x00000005ff0d7e24 */ /* 0x000fe2000f8e00ff */
[----:B----4-:R-:W-:Y:S02]  /*0170*/  UIADD3 UR4, UPT, UPT, UR4, 0x3, URZ ;  /* 0x0000000304047890 */ /* 0x010fe4000fffe0ff */
[----:B------:R-:W-:-:S04]  /*0180*/  IMAD.U32 R3, RZ, RZ, UR6 ;  /* 0x00000006ff037e24 */ /* 0x000fc8000f8e00ff */
[----:B------:R-:W-:Y:S01]  /*0190*/  IMAD.U32 R0, RZ, RZ, UR4 ;  /* 0x00000004ff007e24 */ /* 0x000fe2000f8e00ff */
[----:B---3--:R-:W-:-:S13]  /*01a0*/  FSETP.NE.AND P0, PT, |R15|, +INF , PT ;  /* 0x7f8000000f00780b */ /* 0x008fda0003f05200 */
[----:B------:R-:W-:Y:S05]  /*01b0*/  @P0 BRA `(.L_x_61) ;  /* 0x00000000004c0947 */ /* 0x000fea0003800000 */
[----:B------:R-:W0:Y:S01]  /*01c0*/  LDC R9, c[0x0][0x388] ;  /* 0x0000e200ff097b82 */ /* 0x000e220000000800 */
[----:B------:R-:W1:Y:S02]  /*01d0*/  LDCU.64 UR4, c[0x0][0x380] ;  /* 0x00007000ff0477ac */ /* 0x000e640008000a00 */
.L_x_62:
[----:B------:R-:W-:-:S05]  /*01e0*/  VIADD R12, R12, 0x1 ;  /* 0x000000010c0c7836 */ /* 0x000fca0000000000 */
[----:B0-----:R-:W-:-:S13]  /*01f0*/  ISETP.NE.AND P0, PT, R12, R9, PT ;  /* 0x000000090c00720c */ /* 0x001fda0003f05270 */
[----:B-1----:R-:W-:Y:S05]  /*0200*/  @!P0 EXIT ;  /* 0x000000000000894d */ /* 0x002fea0003800000 */
[----:B------:R-:W-:-:S03]  /*0210*/  IMAD.WIDE.U32 R6, R12, 0x4, RZ ;  /* 0x000000040c067825 */ /* 0x000fc600078e00ff */
[----:B------:R-:W-:-:S04]  /*0220*/  IADD3 R10, P0, PT, R6, UR4, RZ ;  /* 0x00000004060a7c10 */ /* 0x000fc8000ff1e0ff */
[----:B------:R-:W-:-:S05]  /*0230*/  IADD3.X R11, PT, PT, R7, UR5, RZ, P0, !PT ;  /* 0x00000005070b7c10 */ /* 0x000fca00087fe4ff */
[----:B------:R-:W2:Y:S01]  /*0240*/  LDG.E.CONSTANT R15, desc[UR12][R10.64] ;  /* 0x0000000c0a0f7981 */ /* 0x000ea2000c1e9900 */
[----:B------:R-:W-:Y:S01]  /*0250*/  IADD3 R4, P0, PT, R4, 0x4, RZ ;  /* 0x0000000404047810 */ /* 0x000fe20007f1e0ff */
[----:B------:R-:W-:Y:S01]  /*0260*/  VIADD R0, R0, 0x3 ;  /* 0x0000000300007836 */ /* 0x000fe20000000000 */
[----:B------:R-:W-:Y:S01]  /*0270*/  IADD3 R13, P1, PT, R13, 0x4, RZ ;  /* 0x000000040d0d7810 */ /* 0x000fe20007f3e0ff */
[----:B------:R-:W-:Y:S02]  /*0280*/  VIADD R2, R2, 0xffffffff ;  /* 0xffffffff02027836 */ /* 0x000fe40000000000 */
[----:B------:R-:W-:Y:S02]  /*0290*/  IMAD.X R5, RZ, RZ, R5, P0 ;  /* 0x000000ffff057224 */ /* 0x000fe400000e0605 */
[----:B------:R-:W-:Y:S01]  /*02a0*/  IMAD.X R3, RZ, RZ, R3, P1 ;  /* 0x000000ffff037224 */ /* 0x000fe200008e0603 */
[----:B--2---:R-:W-:-:S13]  /*02b0*/  FSETP.NE.AND P0, PT, |R15|, +INF , PT ;  /* 0x7f8000000f00780b */ /* 0x004fda0003f05200 */
[----:B------:R-:W-:Y:S05]  /*02c0*/  @!P0 BRA `(.L_x_62) ;  /* 0xfffffffc00c48947 */ /* 0x000fea000383ffff */
[----:B------:R-:W-:Y:S02]  /*02d0*/  IMAD.MOV.U32 R10, RZ, RZ, R6 ;  /* 0x000000ffff0a7224 */ /* 0x000fe400078e0006 */
[----:B------:R-:W-:-:S07]  /*02e0*/  IMAD.MOV.U32 R11, RZ, RZ, R7 ;  /* 0x000000ffff0b7224 */ /* 0x000fce00078e0007 */
.L_x_61:
[----:B------:R-:W0:Y:S01]  /*02f0*/  LDC R7, c[0x0][0x38c] ;  /* 0x0000e300ff077b82 */ /* 0x000e220000000800 */
[----:B------:R-:W-:-:S13]  /*0300*/  ISETP.GE.AND P0, PT, R12, R9, PT ;  /* 0x000000090c00720c */ /* 0x000fda0003f06270 */
[----:B------:R-:W-:Y:S05]  /*0310*/  @P0 EXIT ;  /* 0x000000000000094d */ /* 0x000fea0003800000 */
[----:B------:R-:W1:Y:S01]  /*0320*/  LDCU.64 UR4, c[0x0][0x390] ;  /* 0x00007200ff0477ac */ /* 0x000e620008000a00 */
[----:B------:R-:W-:Y:S02]  /*0330*/  IMAD.MOV.U32 R8, RZ, RZ, 0x3ba3d70a ;  /* 0x3ba3d70aff087424 */ /* 0x000fe400078e00ff */
[C---:B0-----:R-:W-:Y:S01]  /*0340*/  FMUL R6, R7.reuse, 0.0099999997764825820923 ;  /* 0x3c23d70a07067820 */ /* 0x041fe20000400000 */
[----:B------:R-:W-:Y:S02]  /*0350*/  VIADD R18, R12, 0x1 ;  /* 0x000000010c127836 */ /* 0x000fe40000000000 */
[----:B------:R-:W-:Y:S01]  /*0360*/  FFMA R7, R7, -R8, 1 ;  /* 0x3f80000007077423 */ /* 0x000fe20000000808 */
[----:B------:R-:W-:-:S03]  /*0370*/  FFMA R16, R15, -R6, R15 ;  /* 0x800000060f107223 */ /* 0x000fc6000000000f */
[----:B------:R-:W-:Y:S02]  /*0380*/  FADD R8, R6, R7 ;  /* 0x0000000706087221 */ /* 0x000fe40000000000 */
[----:B------:R-:W-:-:S04]  /*0390*/  FSETP.GT.AND P0, PT, R15, R16, PT ;  /* 0x000000100f00720b */ /* 0x000fc80003f04000 */
[----:B------:R-:W-:Y:S02]  /*03a0*/  FSEL R17, R8, R7, P0 ;  /* 0x0000000708117208 */ /* 0x000fe40000000000 */
[----:B------:R-:W-:Y:S02]  /*03b0*/  ISETP.GE.AND P0, PT, R18, R9, PT ;  /* 0x000000091200720c */ /* 0x000fe40003f06270 */
[----:B-1----:R-:W-:Y:S01]  /*03c0*/  IADD3 R10, P1, PT, R10, UR4, RZ ;  /* 0x000000040a0a7c10 */ /* 0x002fe2000ff3e0ff */
[----:B------:R-:W-:-:S03]  /*03d0*/  FMUL R17, R16, R17 ;  /* 0x0000001110117220 */ /* 0x000fc60000400000 */
[----:B------:R-:W-:-:S05]  /*03e0*/  IADD3.X R11, PT, PT, R11, UR5, RZ, P1, !PT ;  /* 0x000000050b0b7c10 */ /* 0x000fca0008ffe4ff */
[----:B------:R0:W-:Y:S02]  /*03f0*/  STG.E desc[UR12][R10.64], R17 ;  /* 0x000000110a007986 */ /* 0x0001e4000c10190c */
[----:B------:R-:W-:Y:S05]  /*0400*/  @P0 EXIT ;  /* 0x000000000000094d */ /* 0x000fea0003800000 */
[----:B0-----:R-:W-:Y:S01]  /*0410*/  IADD3 R10, PT, PT, -R12, -0x2, R9 ;  /* 0xfffffffe0c0a7810 */ /* 0x001fe20007ffe109 */
[----:B------:R-:W-:Y:S01]  /*0420*/  FFMA R11, R15, R6, R15 ;  /* 0x000000060f0b7223 */ /* 0x000fe2000000000f */
[----:B------:R-:W-:Y:S02]  /*0430*/  LOP3.LUT R14, RZ, R12, RZ, 0x33, !PT ;  /* 0x0000000cff0e7212 */ /* 0x000fe400078e33ff */
[----:B------:R-:W-:Y:S01]  /*0440*/  ISETP.GE.U32.AND P0, PT, R10, 0x3, PT ;  /* 0x000000030a00780c */ /* 0x000fe20003f06070 */
[----:B------:R-:W-:Y:S02]  /*0450*/  IMAD.MOV.U32 R10, RZ, RZ, R16 ;  /* 0x000000ffff0a7224 */ /* 0x000fe400078e0010 */
[----:B------:R-:W-:Y:S02]  /*0460*/  IMAD.IADD R14, R14, 0x1, R9 ;  /* 0x000000010e0e7824 */ /* 0x000fe400078e0209 */
[----:B------:R-:W-:-:S08]  /*0470*/  IMAD.MOV.U32 R9, RZ, RZ, 0x1 ;  /* 0x00000001ff097424 */ /* 0x000fd000078e00ff */
[----:B------:R-:W-:Y:S05]  /*0480*/  @!P0 BRA `(.L_x_63) ;  /* 0x0000000800088947 */ /* 0x000fea0003800000 */
[----:B------:R-:W-:Y:S01]  /*0490*/  LOP3.LUT R2, R2, 0xfffffffc, RZ, 0xc0, !PT ;  /* 0xfffffffc02027812 */ /* 0x000fe200078ec0ff */
[----:B------:R-:W-:-:S04]  /*04a0*/  IMAD.MOV.U32 R9, RZ, RZ, 0x1 ;  /* 0x00000001ff097424 */ /* 0x000fc800078e00ff */
[----:B------:R-:W-:-:S07]  /*04b0*/  IMAD.MOV R18, RZ, RZ, -R2 ;  /* 0x000000ffff127224 */ /* 0x000fce00078e0a02 */
.L_x_65:
[----:B------:R-:W2:Y:S04]  /*04c0*/  LDG.E.CONSTANT R23, desc[UR12][R4.64+-0x4] ;  /* 0xfffffc0c04177981 */ /* 0x000ea8000c1e9900 */
[----:B------:R-:W3:Y:S04]  /*04d0*/  LDG.E.CONSTANT R25, desc[UR12][R4.64] ;  /* 0x0000000c04197981 */ /* 0x000ee8000c1e9900 */
[----:B------:R-:W4:Y:S01]  /*04e0*/  LDG.E.CONSTANT R27, desc[UR12][R4.64+0x4] ;  /* 0x0000040c041b7981 */ /* 0x000f22000c1e9900 */
[----:B------:R-:W-:-:S03]  /*04f0*/  PLOP3.LUT P0, PT, PT, PT, PT, 0x80, 0x8 ;  /* 0x000000000008781c */ /* 0x000fc60003f0f070 */
[----:B------:R-:W5:Y:S01]  /*0500*/  LDG.E.CONSTANT R17, desc[UR12][R4.64+0x8] ;  /* 0x0000080c04117981 */ /* 0x000f62000c1e9900 */
[----:B------:R-:W-:Y:S01]  /*0510*/  VIADD R18, R18, 0x4 ;  /* 0x0000000412127836 */ /* 0x000fe20000000000 */
[----:B--2---:R-:W-:-:S04]  /*0520*/  FSETP.NE.AND P2, PT, |R23|, +INF , PT ;  /* 0x7f8000001700780b */ /* 0x004fc80003f45200 */
[----:B------:R-:W-:-:S09]  /*0530*/  ISETP.NE.OR P5, PT, R9, 0x1, !P2 ;  /* 0x000000010900780c */ /* 0x000fd200057a5670 */
[----:B------:R-:W-:Y:S01]  /*0540*/  @P2 ISETP.NE.AND P1, PT, R9, -0x1, PT ;  /* 0xffffffff0900280c */ /* 0x000fe20003f25270 */
[C-C-:B------:R-:W-:Y:S01]  /*0550*/  @P2 FFMA R19, R23.reuse, -R6, R23.reuse ;  /* 0x8000000617132223 */ /* 0x140fe20000000017 */
[C---:B------:R-:W-:Y:S01]  /*0560*/  @P2 FSETP.GEU.AND P4, PT, R23.reuse, R10, PT ;  /* 0x0000000a1700220b */ /* 0x040fe20003f8e000 */
[----:B------:R-:W-:Y:S01]  /*0570*/  @P2 FFMA R2, R23, R6, R23 ;  /* 0x0000000617022223 */ /* 0x000fe20000000017 */
[----:B------:R-:W-:Y:S02]  /*0580*/  @P2 PLOP3.LUT P0, PT, P1, PT, PT, 0x80, 0x8 ;  /* 0x000000000008281c */ /* 0x000fe40000f0f070 */
[----:B---3--:R-:W-:Y:S02]  /*0590*/  FSETP.NE.AND P1, PT, |R25|, +INF , PT ;  /* 0x7f8000001900780b */ /* 0x008fe40003f25200 */
[----:B------:R-:W-:Y:S02]  /*05a0*/  @P2 FSETP.GT.AND P3, PT, R23, R11, PT ;  /* 0x0000000b1700220b */ /* 0x000fe40003f64000 */
[----:B------:R-:W-:-:S02]  /*05b0*/  @!P5 SEL R9, R9, 0xffffffff, P4 ;  /* 0xffffffff0909d807 */ /* 0x000fc40002000000 */
[----:B------:R-:W-:-:S05]  /*05c0*/  FSETP.GT.AND P5, PT, R23, R10, P2 ;  /* 0x0000000a1700720b */ /* 0x000fca00017a4000 */
[----:B------:R-:W-:Y:S02]  /*05d0*/  @!P0 SEL R9, R9, 0x1, !P3 ;  /* 0x0000000109098807 */ /* 0x000fe40005800000 */
[----:B------:R-:W-:Y:S01]  /*05e0*/  FSETP.GEU.OR P3, PT, R23, R11, !P2 ;  /* 0x0000000b1700720b */ /* 0x000fe2000576e400 */
[-CC-:B------:R-:W-:Y:S01]  /*05f0*/  @P1 FFMA R20, R25, R6.reuse, R25.reuse ;  /* 0x0000000619141223 */ /* 0x180fe20000000019 */
[----:B------:R-:W-:Y:S01]  /*0600*/  @P2 ISETP.NE.AND P4, PT, R9, 0x1, PT ;  /* 0x000000010900280c */ /* 0x000fe20003f85270 */
[----:B------:R-:W-:Y:S01]  /*0610*/  @P1 FFMA R21, R25, -R6, R25 ;  /* 0x8000000619151223 */ /* 0x000fe20000000019 */
[----:B------:R-:W-:Y:S02]  /*0620*/  @P2 FSETP.GT.AND P0, PT, R19, R10, PT ;  /* 0x0000000a1300220b */ /* 0x000fe40003f04000 */
[----:B------:R-:W-:Y:S02]  /*0630*/  P2R R15, PR, RZ, 0x10 ;  /* 0x00000010ff0f7803 */ /* 0x000fe40000000000 */
[----:B------:R-:W-:-:S02]  /*0640*/  @P1 ISETP.NE.AND P4, PT, R9, 0x1, PT ;  /* 0x000000010900180c */ /* 0x000fc40003f85270 */
[----:B------:R-:W-:Y:S02]  /*0650*/  @P5 FSEL R19, R10, R19, !P0 ;  /* 0x000000130a135208 */ /* 0x000fe40004000000 */
[----:B------:R-:W-:Y:S02]  /*0660*/  @P2 FSETP.GEU.AND P5, PT, R2, R11, PT ;  /* 0x0000000b0200220b */ /* 0x000fe40003fae000 */
[----:B------:R-:W-:Y:S01]  /*0670*/  PLOP3.LUT P0, PT, PT, PT, PT, 0x80, 0x8 ;  /* 0x000000000008781c */ /* 0x000fe20003f0f070 */
[----:B------:R-:W-:Y:S01]  /*0680*/  @P2 IMAD.MOV.U32 R10, RZ, RZ, R19 ;  /* 0x000000ffff0a2224 */ /* 0x000fe200078e0013 */
[----:B------:R-:W-:Y:S02]  /*0690*/  @P1 PLOP3.LUT P0, PT, P4, PT, PT, 0x80, 0x8 ;  /* 0x000000000008181c */ /* 0x000fe4000270f070 */
[----:B------:R-:W-:Y:S02]  /*06a0*/  @!P3 FSEL R2, R11, R2, P5 ;  /* 0x000000020b02b208 */ /* 0x000fe40002800000 */
[----:B------:R-:W-:-:S02]  /*06b0*/  @P1 ISETP.NE.AND P5, PT, R9, -0x1, PT ;  /* 0xffffffff0900180c */ /* 0x000fc40003fa5270 */
[----:B------:R-:W-:Y:S01]  /*06c0*/  PLOP3.LUT P3, PT, PT, PT, PT, 0x80, 0x8 ;  /* 0x000000000008781c */ /* 0x000fe20003f6f070 */
[----:B------:R-:W-:Y:S01]  /*06d0*/  @P2 IMAD.MOV.U32 R11, RZ, RZ, R2 ;  /* 0x000000ffff0b2224 */ /* 0x000fe200078e0002 */
[CC--:B------:R-:W-:Y:S02]  /*06e0*/  @P1 FSETP.GEU.AND P4, PT, R25.reuse, R10.reuse, PT ;  /* 0x0000000a1900120b */ /* 0x0c0fe40003f8e000 */
[----:B------:R-:W-:Y:S02]  /*06f0*/  @P1 PLOP3.LUT P3, PT, P5, PT, PT, 0x80, 0x8 ;  /* 0x000000000008181c */ /* 0x000fe40002f6f070 */
[----:B------:R-:W-:Y:S02]  /*0700*/  @P1 FSETP.GEU.AND P5, PT, R25, R11, PT ;  /* 0x0000000b1900120b */ /* 0x000fe40003fae000 */
[----:B------:R-:W-:Y:S02]  /*0710*/  @!P0 SEL R9, R9, 0xffffffff, P4 ;  /* 0xffffffff09098807 */ /* 0x000fe40002000000 */
[----:B------:R-:W-:-:S02]  /*0720*/  @P1 FSETP.GT.AND P4, PT, R25, R10, PT ;  /* 0x0000000a1900120b */ /* 0x000fc40003f84000 */
[----:B------:R-:W-:Y:S02]  /*0730*/  PLOP3.LUT P0, PT, PT, PT, PT, 0x80, 0x8 ;  /* 0x000000000008781c */ /* 0x000fe40003f0f070 */
[----:B------:R-:W-:Y:S02]  /*0740*/  @P1 PLOP3.LUT P0, PT, P5, PT, PT, 0x80, 0x8 ;  /* 0x000000000008181c */ /* 0x000fe40002f0f070 */
[----:B------:R-:W-:Y:S02]  /*0750*/  PLOP3.LUT P5, PT, PT, PT, PT, 0x8, 0x80 ;  /* 0x000000000080781c */ /* 0x000fe40003fae170 */
[----:B------:R-:W-:Y:S02]  /*0760*/  @P1 PLOP3.LUT P5, PT, P4, PT, PT, 0x80, 0x8 ;  /* 0x000000000008181c */ /* 0x000fe400027af070 */
[----:B------:R-:W-:-:S04]  /*0770*/  @P1 FSETP.GT.AND P4, PT, R25, R11, PT ;  /* 0x0000000b1900120b */ /* 0x000fc80003f84000 */
[----:B------:R-:W-:Y:S02]  /*0780*/  @!P3 SEL R9, R9, 0x1, !P4 ;  /* 0x000000010909b807 */ /* 0x000fe40006000000 */
[----:B----4-:R-:W-:Y:S02]  /*0790*/  FSETP.NE.AND P3, PT, |R27|, +INF , PT ;  /* 0x7f8000001b00780b */ /* 0x010fe40003f65200 */
[----:B------:R-:W-:-:S04]  /*07a0*/  @P1 FSETP.GEU.AND P4, PT, R20, R11, PT ;  /* 0x0000000b1400120b */ /* 0x000fc80003f8e000 */
[----:B------:R-:W-:Y:S02]  /*07b0*/  @!P0 FSEL R20, R11, R20, P4 ;  /* 0x000000140b148208 */ /* 0x000fe40002000000 */
[----:B------:R-:W-:Y:S02]  /*07c0*/  @P1 FSETP.GT.AND P0, PT, R21, R10, PT ;  /* 0x0000000a1500120b */ /* 0x000fe40003f04000 */
[C---:B------:R-:W-:Y:S02]  /*07d0*/  @P1 ISETP.NE.AND P4, PT, R9.reuse, 0x1, PT ;  /* 0x000000010900180c */ /* 0x040fe40003f85270 */
[----:B------:R-:W-:Y:S02]  /*07e0*/  @P5 FSEL R21, R10, R21, !P0 ;  /* 0x000000150a155208 */ /* 0x000fe40004000000 */
[----:B------:R-:W-:Y:S02]  /*07f0*/  @P3 ISETP.NE.AND P5, PT, R9, 0x1, PT ;  /* 0x000000010900380c */ /* 0x000fe40003fa5270 */
[----:B------:R-:W-:Y:S01]  /*0800*/  PLOP3.LUT P0, PT, PT, PT, PT, 0x80, 0x8 ;  /* 0x000000000008781c */ /* 0x000fe20003f0f070 */
[----:B------:R-:W-:Y:S01]  /*0810*/  @P1 IMAD.MOV.U32 R10, RZ, RZ, R21 ;  /* 0x000000ffff0a1224 */ /* 0x000fe200078e0015 */
[----:B------:R-:W-:-:S02]  /*0820*/  @P3 PLOP3.LUT P0, PT, P5, PT, PT, 0x80, 0x8 ;  /* 0x000000000008381c */ /* 0x000fc40002f0f070 */
[----:B------:R-:W-:Y:S02]  /*0830*/  @P3 ISETP.NE.AND P6, PT, R9, -0x1, PT ;  /* 0xffffffff0900380c */ /* 0x000fe40003fc5270 */
[----:B------:R-:W-:Y:S01]  /*0840*/  @P3 FSETP.GEU.AND P5, PT, R27, R10, PT ;  /* 0x0000000a1b00320b */ /* 0x000fe20003fae000 */
[----:B------:R-:W-:-:S08]  /*0850*/  @P1 IMAD.MOV.U32 R11, RZ, RZ, R20 ;  /* 0x000000ffff0b1224 */ /* 0x000fd000078e0014 */
[----:B------:R-:W-:Y:S02]  /*0860*/  @!P0 SEL R9, R9, 0xffffffff, P5 ;  /* 0xffffffff09098807 */ /* 0x000fe40002800000 */
[----:B------:R-:W-:Y:S02]  /*0870*/  PLOP3.LUT P0, PT, PT, PT, PT, 0x80, 0x8 ;  /* 0x000000000008781c */ /* 0x000fe40003f0f070 */
[----:B------:R-:W-:Y:S02]  /*0880*/  @P3 PLOP3.LUT P0, PT, P6, PT, PT, 0x80, 0x8 ;  /* 0x000000000008381c */ /* 0x000fe4000370f070 */
[C---:B------:R-:W-:Y:S01]  /*0890*/  @P3 FSETP.GT.AND P5, PT, R27.reuse, R11, PT ;  /* 0x0000000b1b00320b */ /* 0x040fe20003fa4000 */
[----:B------:R-:W-:-:S10]  /*08a0*/  @P3 FFMA R16, R27, R6, R27 ;  /* 0x000000061b103223 */ /* 0x000fd4000000001b */
[----:B------:R-:W-:Y:S02]  /*08b0*/  @!P0 SEL R9, R9, 0x1, !P5 ;  /* 0x0000000109098807 */ /* 0x000fe40006800000 */
[-C--:B------:R-:W-:Y:S02]  /*08c0*/  @P3 FSETP.GEU.AND P5, PT, R27, R11.reuse, PT ;  /* 0x0000000b1b00320b */ /* 0x080fe40003fae000 */
[----:B------:R-:W-:Y:S02]  /*08d0*/  PLOP3.LUT P0, PT, PT, PT, PT, 0x80, 0x8 ;  /* 0x000000000008781c */ /* 0x000fe40003f0f070 */
[----:B------:R-:W-:Y:S02]  /*08e0*/  @P3 PLOP3.LUT P0, PT, P5, PT, PT, 0x80, 0x8 ;  /* 0x000000000008381c */ /* 0x000fe40002f0f070 */
[----:B------:R-:W-:Y:S02]  /*08f0*/  @P3 FSETP.GEU.AND P5, PT, R16, R11, PT ;  /* 0x0000000b1000320b */ /* 0x000fe40003fae000 */
[----:B------:R-:W-:-:S09]  /*0900*/  ISETP.NE.AND P6, PT, R15, RZ, PT ;  /* 0x000000ff0f00720c */ /* 0x000fd20003fc5270 */
[----:B------:R-:W-:Y:S02]  /*0910*/  @!P0 FSEL R16, R11, R16, P5 ;  /* 0x000000100b108208 */ /* 0x000fe40002800000 */
[C---:B------:R-:W-:Y:S02]  /*0920*/  @P3 FSETP.GT.AND P5, PT, R27.reuse, R10, PT ;  /* 0x0000000a1b00320b */ /* 0x040fe40003fa4000 */
[----:B------:R-:W-:Y:S02]  /*0930*/  PLOP3.LUT P0, PT, PT, PT, PT, 0x8, 0x80 ;  /* 0x000000000080781c */ /* 0x000fe40003f0e170 */
[----:B------:R-:W-:Y:S01]  /*0940*/  @P3 PLOP3.LUT P0, PT, P5, PT, PT, 0x80, 0x8 ;  /* 0x000000000008381c */ /* 0x000fe20002f0f070 */
[----:B------:R-:W-:-:S05]  /*0950*/  @P3 FFMA R15, R27, -R6, R27 ;  /* 0x800000061b0f3223 */ /* 0x000fca000000001b */
[----:B------:R-:W-:Y:S02]  /*0960*/  @P3 FSETP.GT.AND P5, PT, R15, R10, PT ;  /* 0x0000000a0f00320b */ /* 0x000fe40003fa4000 */
[----:B------:R-:W-:-:S05]  /*0970*/  @P2 FSEL R2, R19, R2, !P6 ;  /* 0x0000000213022208 */ /* 0x000fca0007000000 */
[----:B------:R-:W-:Y:S02]  /*0980*/  @P0 FSEL R15, R10, R15, !P5 ;  /* 0x0000000f0a0f0208 */ /* 0x000fe40006800000 */
[----:B------:R-:W-:-:S04]  /*0990*/  @P3 ISETP.NE.AND P0, PT, R9, 0x1, PT ;  /* 0x000000010900380c */ /* 0x000fc80003f05270 */
[----:B------:R-:W-:Y:S02]  /*09a0*/  @P3 FSEL R22, R15, R16, !P0 ;  /* 0x000000100f163208 */ /* 0x000fe40004000000 */
[----:B------:R-:W-:-:S04]  /*09b0*/  @P2 FSETP.GT.AND P0, PT, R23, R2, PT ;  /* 0x000000021700220b */ /* 0x000fc80003f04000 */
[----:B------:R-:W-:Y:S02]  /*09c0*/  @P2 FSEL R19, R8, R7, P0 ;  /* 0x0000000708132208 */ /* 0x000fe40000000000 */
[----:B------:R-:W-:-:S03]  /*09d0*/  @P1 FSEL R20, R21, R20, !P4 ;  /* 0x0000001415141208 */ /* 0x000fc60006000000 */
[----:B------:R-:W-:Y:S01]  /*09e0*/  @P2 FMUL R19, R2, R19 ;  /* 0x0000001302132220 */ /* 0x000fe20000400000 */
[----:B------:R-:W-:Y:S01]  /*09f0*/  IMAD.MOV.U32 R2, RZ, RZ, R13 ;  /* 0x000000ffff027224 */ /* 0x000fe200078e000d */
[----:B------:R-:W-:Y:S02]  /*0a00*/  @P1 FSETP.GT.AND P4, PT, R25, R20, PT ;  /* 0x000000141900120b */ /* 0x000fe40003f84000 */
[----:B------:R-:W-:Y:S02]  /*0a10*/  @P3 FSETP.GT.AND P5, PT, R27, R22, PT ;  /* 0x000000161b00320b */ /* 0x000fe40003fa4000 */
[----:B------:R0:W-:Y:S01]  /*0a20*/  @P2 STG.E desc[UR12][R2.64+-0xc], R19 ;  /* 0xfffff41302002986 */ /* 0x0001e2000c10190c */
[----:B-----5:R-:W-:Y:S02]  /*0a30*/  FSETP.NE.AND P2, PT, |R17|, +INF , PT ;  /* 0x7f8000001100780b */ /* 0x020fe40003f45200 */
[CC--:B------:R-:W-:Y:S02]  /*0a40*/  @P1 FSEL R21, R8.reuse, R7.reuse, P4 ;  /* 0x0000000708151208 */ /* 0x0c0fe40002000000 */
[----:B------:R-:W-:-:S03]  /*0a50*/  @P3 FSEL R23, R8, R7, P5 ;  /* 0x0000000708173208 */ /* 0x000fc60002800000 */
[----:B------:R-:W-:Y:S02]  /*0a60*/  @P1 FMUL R21, R20, R21 ;  /* 0x0000001514151220 */ /* 0x000fe40000400000 */
[----:B------:R-:W-:Y:S01]  /*0a70*/  @P3 FMUL R23, R22, R23 ;  /* 0x0000001716173220 */ /* 0x000fe20000400000 */
[----:B------:R-:W-:Y:S02]  /*0a80*/  IADD3 R4, P4, PT, R4, 0x10, RZ ;  /* 0x0000001004047810 */ /* 0x000fe40007f9e0ff */
[----:B------:R0:W-:Y:S01]  /*0a90*/  @P1 STG.E desc[UR12][R2.64+-0x8], R21 ;  /* 0xfffff81502001986 */ /* 0x0001e2000c10190c */
[----:B------:R-:W-:-:S03]  /*0aa0*/  ISETP.NE.AND P0, PT, R18, RZ, PT ;  /* 0x000000ff1200720c */ /* 0x000fc60003f05270 */
[----:B------:R0:W-:Y:S01]  /*0ab0*/  @P3 STG.E desc[UR12][R2.64+-0x4], R23 ;  /* 0xfffffc1702003986 */ /* 0x0001e2000c10190c */
[----:B------:R-:W-:Y:S01]  /*0ac0*/  IADD3 R13, P1, PT, R2, 0x10, RZ ;  /* 0x00000010020d7810 */ /* 0x000fe20007f3e0ff */
[----:B------:R-:W-:Y:S02]  /*0ad0*/  IMAD.X R5, RZ, RZ, R5, P4 ;  /* 0x000000ffff057224 */ /* 0x000fe400020e0605 */
[----:B------:R-:W-:Y:S02]  /*0ae0*/  @P3 IMAD.MOV.U32 R10, RZ, RZ, R15 ;  /* 0x000000ffff0a3224 */ /* 0x000fe400078e000f */
[----:B------:R-:W-:Y:S01]  /*0af0*/  @P3 IMAD.MOV.U32 R11, RZ, RZ, R16 ;  /* 0x000000ffff0b3224 */ /* 0x000fe200078e0010 */
[----:B------:R-:W-:Y:S07]  /*0b00*/  @!P2 BRA `(.L_x_64) ;  /* 0x000000000058a947 */ /* 0x000fee0003800000 */
[----:B------:R-:W-:Y:S01]  /*0b10*/  ISETP.NE.AND P6, PT, R9, 0x1, PT ;  /* 0x000000010900780c */ /* 0x000fe20003fc5270 */
[-CC-:B------:R-:W-:Y:S01]  /*0b20*/  FFMA R15, R17, -R6.reuse, R17.reuse ;  /* 0x80000006110f7223 */ /* 0x180fe20000000011 */
[----:B------:R-:W-:Y:S01]  /*0b30*/  ISETP.NE.AND P5, PT, R9, -0x1, PT ;  /* 0xffffffff0900780c */ /* 0x000fe20003fa5270 */
[C---:B------:R-:W-:Y:S01]  /*0b40*/  FFMA R16, R17.reuse, R6, R17 ;  /* 0x0000000611107223 */ /* 0x040fe20000000011 */
        /* <DEDUP_REMOVED lines=10> */
[----:B------:R-:W-:-:S04]  /*0bf0*/  ISETP.NE.AND P2, PT, R9, 0x1, PT ;  /* 0x000000010900780c */ /* 0x000fc80003f45270 */
[----:B------:R-:W-:-:S04]  /*0c00*/  FSEL R10, R15, R16, !P2 ;  /* 0x000000100f0a7208 */ /* 0x000fc80005000000 */
[----:B------:R-:W-:-:S04]  /*0c10*/  FSETP.GT.AND P2, PT, R17, R10, PT ;  /* 0x0000000a1100720b */ /* 0x000fc80003f44000 */
[----:B------:R-:W-:-:S05]  /*0c20*/  FSEL R11, R8, R7, P2 ;  /* 0x00000007080b7208 */ /* 0x000fca0001000000 */
[----:B------:R-:W-:Y:S01]  /*0c30*/  FMUL R17, R10, R11 ;  /* 0x0000000b0a117220 */ /* 0x000fe20000400000 */
[----:B------:R-:W-:Y:S02]  /*0c40*/  IMAD.MOV.U32 R10, RZ, RZ, R15 ;  /* 0x000000ffff0a7224 */ /* 0x000fe400078e000f */
[----:B------:R-:W-:Y:S02]  /*0c50*/  IMAD.MOV.U32 R11, RZ, RZ, R16 ;  /* 0x000000ffff0b7224 */ /* 0x000fe400078e0010 */
[----:B------:R1:W-:Y:S05]  /*0c60*/  STG.E desc[UR12][R2.64], R17 ;  /* 0x0000001102007986 */ /* 0x0003ea000c10190c */
.L_x_64:
[----:B01----:R-:W-:Y:S02]  /*0c70*/  IMAD.X R3, RZ, RZ, R3, P1 ;  /* 0x000000ffff037224 */ /* 0x003fe400008e0603 */
[----:B------:R-:W-:Y:S01]  /*0c80*/  VIADD R12, R12, 0x4 ;  /* 0x000000040c0c7836 */ /* 0x000fe20000000000 */
[----:B------:R-:W-:Y:S06]  /*0c90*/  @P0 BRA `(.L_x_65) ;  /* 0xfffffff800080947 */ /* 0x000fec000383ffff */
[----:B------:R-:W-:-:S07]  /*0ca0*/  VIADD R18, R12, 0x1 ;  /* 0x000000010c127836 */ /* 0x000fce0000000000 */
.L_x_63:
[----:B------:R-:W-:-:S13]  /*0cb0*/  LOP3.LUT P0, RZ, R14, 0x3, RZ, 0xc0, !PT ;  /* 0x000000030eff7812 */ /* 0x000fda000780c0ff */
[----:B------:R-:W-:Y:S05]  /*0cc0*/  @!P0 EXIT ;  /* 0x000000000000894d */ /* 0x000fea0003800000 */
[----:B------:R-:W0:Y:S01]  /*0cd0*/  LDC.64 R2, c[0x0][0x390] ;  /* 0x0000e400ff027b82 */ /* 0x000e220000000a00 */
[----:B------:R-:W-:-:S05]  /*0ce0*/  LOP3.LUT R0, R0, 0x3, RZ, 0xc0, !PT ;  /* 0x0000000300007812 */ /* 0x000fca00078ec0ff */
[----:B------:R-:W-:Y:S02]  /*0cf0*/  IMAD.MOV R0, RZ, RZ, -R0 ;  /* 0x000000ffff007224 */ /* 0x000fe400078e0a00 */
[----:B------:R-:W1:Y:S01]  /*0d00*/  LDC.64 R4, c[0x0][0x380] ;  /* 0x0000e000ff047b82 */ /* 0x000e620000000a00 */
[----:B0-----:R-:W-:-:S04]  /*0d10*/  IMAD.WIDE.U32 R2, R18, 0x4, R2 ;  /* 0x0000000412027825 */ /* 0x001fc800078e0002 */
[----:B------:R-:W-:Y:S02]  /*0d20*/  IMAD.MOV.U32 R14, RZ, RZ, R2 ;  /* 0x000000ffff0e7224 */ /* 0x000fe400078e0002 */
[----:B------:R-:W-:Y:S02]  /*0d30*/  IMAD.MOV.U32 R17, RZ, RZ, R3 ;  /* 0x000000ffff117224 */ /* 0x000fe400078e0003 */
[----:B-1----:R-:W-:-:S04]  /*0d40*/  IMAD.WIDE.U32 R4, R18, 0x4, R4 ;  /* 0x0000000412047825 */ /* 0x002fc800078e0004 */
[----:B------:R-:W-:Y:S02]  /*0d50*/  IMAD.MOV.U32 R12, RZ, RZ, R4 ;  /* 0x000000ffff0c7224 */ /* 0x000fe400078e0004 */
[----:B------:R-:W-:-:S07]  /*0d60*/  IMAD.MOV.U32 R15, RZ, RZ, R5 ;  /* 0x000000ffff0f7224 */ /* 0x000fce00078e0005 */
.L_x_67:
[----:B0-----:R-:W-:Y:S02]  /*0d70*/  IMAD.MOV.U32 R3, RZ, RZ, R15 ;  /* 0x000000ffff037224 */ /* 0x001fe400078e000f */
[----:B------:R-:W-:-:S05]  /*0d80*/  IMAD.MOV.U32 R2, RZ, RZ, R12 ;  /* 0x000000ffff027224 */ /* 0x000fca00078e000c */
[----:B------:R-:W2:Y:S01]  /*0d90*/  LDG.E.CONSTANT R3, desc[UR12][R2.64] ;  /* 0x0000000c02037981 */ /* 0x000ea2000c1e9900 */
[----:B------:R-:W-:Y:S01]  /*0da0*/  VIADD R0, R0, 0x1 ;  /* 0x0000000100007836 */ /* 0x000fe20000000000 */
[----:B------:R-:W-:-:S04]  /*0db0*/  IADD3 R12, P1, PT, R12, 0x4, RZ ;  /* 0x000000040c0c7810 */ /* 0x000fc80007f3e0ff */
[----:B------:R-:W-:Y:S02]  /*0dc0*/  ISETP.NE.AND P0, PT, R0, RZ, PT ;  /* 0x000000ff0000720c */ /* 0x000fe40003f05270 */
[----:B--2---:R-:W-:-:S13]  /*0dd0*/  FSETP.NE.AND P2, PT, |R3|, +INF , PT ;  /* 0x7f8000000300780b */ /* 0x004fda0003f45200 */
[----:B------:R-:W-:Y:S05]  /*0de0*/  @!P2 BRA `(.L_x_66) ;  /* 0x000000000060a947 */ /* 0x000fea0003800000 */
        /* <DEDUP_REMOVED lines=15> */
[----:B------:R-:W-:Y:S02]  /*0ee0*/  IMAD.MOV.U32 R11, RZ, RZ, R4 ;  /* 0x000000ffff0b7224 */ /* 0x000fe400078e0004 */
[----:B------:R-:W-:Y:S01]  /*0ef0*/  IMAD.MOV.U32 R10, RZ, RZ, R5 ;  /* 0x000000ffff0a7224 */ /* 0x000fe200078e0005 */
[----:B------:R-:W-:-:S04]  /*0f00*/  FSEL R2, R5, R4, !P2 ;  /* 0x0000000405027208 */ /* 0x000fc80005000000 */
[----:B------:R-:W-:-:S04]  /*0f10*/  FSETP.GT.AND P2, PT, R3, R2, PT ;  /* 0x000000020300720b */ /* 0x000fc80003f44000 */
[----:B------:R-:W-:-:S05]  /*0f20*/  FSEL R3, R8, R7, P2 ;  /* 0x0000000708037208 */ /* 0x000fca0001000000 */
[----:B------:R-:W-:Y:S01]  /*0f30*/  FMUL R13, R2, R3 ;  /* 0x00000003020d7220 */ /* 0x000fe20000400000 */
[----:B------:R-:W-:Y:S02]  /*0f40*/  IMAD.MOV.U32 R2, RZ, RZ, R14 ;  /* 0x000000ffff027224 */ /* 0x000fe400078e000e */
[----:B------:R-:W-:-:S05]  /*0f50*/  IMAD.MOV.U32 R3, RZ, RZ, R17 ;  /* 0x000000ffff037224 */ /* 0x000fca00078e0011 */
[----:B------:R0:W-:Y:S02]  /*0f60*/  STG.E desc[UR12][R2.64], R13 ;  /* 0x0000000d02007986 */ /* 0x0001e4000c10190c */
.L_x_66:
[----:B------:R-:W-:Y:S01]  /*0f70*/  IADD3 R14, P2, PT, R14, 0x4, RZ ;  /* 0x000000040e0e7810 */ /* 0x000fe20007f5e0ff */
[----:B------:R-:W-:-:S04]  /*0f80*/  IMAD.X R15, RZ, RZ, R15, P1 ;  /* 0x000000ffff0f7224 */ /* 0x000fc800008e060f */
[----:B------:R-:W-:Y:S01]  /*0f90*/  IMAD.X R17, RZ, RZ, R17, P2 ;  /* 0x000000ffff117224 */ /* 0x000fe200010e0611 */
[----:B------:R-:W-:Y:S07]  /*0fa0*/  @P0 BRA `(.L_x_67) ;  /* 0xfffffffc00700947 */ /* 0x000fee000383ffff */
[----:B------:R-:W-:Y:S05]  /*0fb0*/  EXIT ;  /* 0x000000000000794d */ /* 0x000fea0003800000 */
.L_x_68:
        /* <DEDUP_REMOVED lines=12> */
.L_x_74:


//--------------------- .nv.shared.reserved.0     --------------------------
	.section	.nv.shared.reserved.0,"aw",@nobits
	.weak		__nv_reservedSMEM_offset_0_alias
	.size		__nv_reservedSMEM_offset_0_alias, 0, 64
	.other		__nv_reservedSMEM_offset_0_alias,@"STO_CUDA_RESERVED_SHARED STV_DEFAULT"
__nv_reservedSMEM_offset_0_alias:
	.zero		0
	.zero		64


//--------------------- .nv.constant0.ott_from_var_many_series_one_param_f32 --------------------------
	.section	.nv.constant0.ott_from_var_many_series_one_param_f32,"a",@progbits
	.sectionflags	@""
	.align	4
.nv.constant0.ott_from_var_many_series_one_param_f32:
	.zero		928


//--------------------- .nv.constant0.ott_many_series_one_param_f32 --------------------------
	.section	.nv.constant0.ott_many_series_one_param_f32,"a",@progbits
	.sectionflags	@""
	.align	4
.nv.constant0.ott_many_series_one_param_f32:
	.zero		928


//--------------------- .nv.constant0.ott_from_var_batch_f32 --------------------------
	.section	.nv.constant0.ott_from_var_batch_f32,"a",@progbits
	.sectionflags	@""
	.align	4
.nv.constant0.ott_from_var_batch_f32:
	.zero		936


//--------------------- .nv.constant0.ott_apply_single_f32 --------------------------
	.section	.nv.constant0.ott_apply_single_f32,"a",@progbits
	.sectionflags	@""
	.align	4
.nv.constant0.ott_apply_single_f32:
	.zero		920


//--------------------- SYMBOLS --------------------------

	.type		.nv.reservedSmem.offset0,@object
	.size		.nv.reservedSmem.offset0,0x4
